//
// Generated by NVIDIA NVVM Compiler
//
// Compiler Build ID: CL-36424714
// Cuda compilation tools, release 13.0, V13.0.88
// Based on NVVM 20.0.0
//

.version 9.0
.target sm_100
.address_size 64

	// .globl	_Z16simple_merge_gpuPiS_S_ii

.visible .entry _Z16simple_merge_gpuPiS_S_ii(
	.param .u64 .ptr .align 1 _Z16simple_merge_gpuPiS_S_ii_param_0,
	.param .u64 .ptr .align 1 _Z16simple_merge_gpuPiS_S_ii_param_1,
	.param .u64 .ptr .align 1 _Z16simple_merge_gpuPiS_S_ii_param_2,
	.param .u32 _Z16simple_merge_gpuPiS_S_ii_param_3,
	.param .u32 _Z16simple_merge_gpuPiS_S_ii_param_4
)
{
	.reg .pred 	%p<52>;
	.reg .b32 	%r<169>;
	.reg .b64 	%rd<88>;
	.reg .b64 	%fd<5>;

	ld.param.u64 	%rd25, [_Z16simple_merge_gpuPiS_S_ii_param_0];
	ld.param.u64 	%rd26, [_Z16simple_merge_gpuPiS_S_ii_param_1];
	ld.param.u64 	%rd27, [_Z16simple_merge_gpuPiS_S_ii_param_2];
	ld.param.u32 	%r70, [_Z16simple_merge_gpuPiS_S_ii_param_3];
	ld.param.u32 	%r71, [_Z16simple_merge_gpuPiS_S_ii_param_4];
	cvta.to.global.u64 	%rd1, %rd27;
	cvta.to.global.u64 	%rd2, %rd26;
	cvta.to.global.u64 	%rd3, %rd25;
	mov.u32 	%r72, %ctaid.x;
	mov.u32 	%r73, %ntid.x;
	mov.u32 	%r74, %tid.x;
	mad.lo.s32 	%r75, %r72, %r73, %r74;
	add.s32 	%r76, %r71, %r70;
	cvt.rn.f64.s32 	%fd1, %r76;
	mov.u32 	%r77, %nctaid.x;
	mul.lo.s32 	%r78, %r73, %r77;
	cvt.rn.f64.u32 	%fd2, %r78;
	div.rn.f64 	%fd3, %fd1, %fd2;
	cvt.rpi.f64.f64 	%fd4, %fd3;
	cvt.rzi.s32.f64 	%r79, %fd4;
	mul.lo.s32 	%r1, %r79, %r75;
	add.s32 	%r80, %r1, %r79;
	min.s32 	%r2, %r80, %r76;
	min.s32 	%r142, %r1, %r70;
	sub.s32 	%r143, %r1, %r142;
	setp.lt.s32 	%p3, %r1, %r71;
	sub.s32 	%r81, %r1, %r71;
	selp.b32 	%r144, 0, %r81, %p3;
	setp.lt.s32 	%p4, %r1, %r70;
	sub.s32 	%r82, %r1, %r70;
	selp.b32 	%r145, 0, %r82, %p4;
$L__BB0_1:
	mov.u32 	%r10, %r142;
	mov.u32 	%r9, %r143;
	setp.lt.s32 	%p5, %r10, 1;
	setp.ge.s32 	%p6, %r9, %r71;
	or.pred  	%p7, %p5, %p6;
	@%p7 bra 	$L__BB0_4;
	add.s32 	%r83, %r10, -1;
	mul.wide.u32 	%rd28, %r83, 4;
	add.s64 	%rd29, %rd3, %rd28;
	ld.global.u32 	%r84, [%rd29];
	mul.wide.s32 	%rd30, %r9, 4;
	add.s64 	%rd31, %rd2, %rd30;
	ld.global.u32 	%r85, [%rd31];
	setp.lt.s32 	%p8, %r84, %r85;
	@%p8 bra 	$L__BB0_4;
	sub.s32 	%r86, %r10, %r144;
	add.s32 	%r87, %r86, 1;
	shr.s32 	%r88, %r87, 1;
	add.s32 	%r143, %r88, %r9;
	sub.s32 	%r142, %r10, %r88;
	mov.pred 	%p50, 0;
	mov.u32 	%r145, %r9;
	bra.uni 	$L__BB0_7;
$L__BB0_4:
	setp.lt.s32 	%p11, %r9, 1;
	setp.ge.s32 	%p12, %r10, %r70;
	mov.pred 	%p50, -1;
	or.pred  	%p13, %p11, %p12;
	mov.u32 	%r142, %r10;
	mov.u32 	%r143, %r9;
	@%p13 bra 	$L__BB0_7;
	add.s32 	%r89, %r9, -1;
	mul.wide.u32 	%rd32, %r89, 4;
	add.s64 	%rd33, %rd2, %rd32;
	ld.global.u32 	%r90, [%rd33];
	mul.wide.s32 	%rd34, %r10, 4;
	add.s64 	%rd35, %rd3, %rd34;
	ld.global.u32 	%r91, [%rd35];
	setp.le.s32 	%p15, %r90, %r91;
	mov.u32 	%r142, %r10;
	mov.u32 	%r143, %r9;
	@%p15 bra 	$L__BB0_7;
	sub.s32 	%r92, %r9, %r145;
	add.s32 	%r93, %r92, 1;
	shr.s32 	%r94, %r93, 1;
	add.s32 	%r142, %r94, %r10;
	sub.s32 	%r143, %r9, %r94;
	mov.pred 	%p50, 0;
	mov.u32 	%r144, %r10;
$L__BB0_7:
	not.pred 	%p17, %p50;
	@%p17 bra 	$L__BB0_1;
	min.s32 	%r150, %r2, %r70;
	sub.s32 	%r151, %r2, %r150;
	setp.lt.s32 	%p18, %r2, %r71;
	sub.s32 	%r95, %r2, %r71;
	selp.b32 	%r152, 0, %r95, %p18;
	setp.lt.s32 	%p19, %r2, %r70;
	sub.s32 	%r96, %r2, %r70;
	selp.b32 	%r153, 0, %r96, %p19;
$L__BB0_9:
	mov.u32 	%r26, %r150;
	mov.u32 	%r25, %r151;
	setp.lt.s32 	%p20, %r26, 1;
	setp.ge.s32 	%p21, %r25, %r71;
	or.pred  	%p22, %p20, %p21;
	@%p22 bra 	$L__BB0_12;
	add.s32 	%r97, %r26, -1;
	mul.wide.u32 	%rd36, %r97, 4;
	add.s64 	%rd37, %rd3, %rd36;
	ld.global.u32 	%r98, [%rd37];
	mul.wide.s32 	%rd38, %r25, 4;
	add.s64 	%rd39, %rd2, %rd38;
	ld.global.u32 	%r99, [%rd39];
	setp.lt.s32 	%p23, %r98, %r99;
	@%p23 bra 	$L__BB0_12;
	sub.s32 	%r100, %r26, %r152;
	add.s32 	%r101, %r100, 1;
	shr.s32 	%r102, %r101, 1;
	add.s32 	%r151, %r102, %r25;
	sub.s32 	%r150, %r26, %r102;
	mov.pred 	%p51, 0;
	mov.u32 	%r153, %r25;
	bra.uni 	$L__BB0_15;
$L__BB0_12:
	setp.lt.s32 	%p26, %r25, 1;
	setp.ge.s32 	%p27, %r26, %r70;
	mov.pred 	%p51, -1;
	or.pred  	%p28, %p26, %p27;
	mov.u32 	%r150, %r26;
	mov.u32 	%r151, %r25;
	@%p28 bra 	$L__BB0_15;
	add.s32 	%r103, %r25, -1;
	mul.wide.u32 	%rd40, %r103, 4;
	add.s64 	%rd41, %rd2, %rd40;
	ld.global.u32 	%r104, [%rd41];
	mul.wide.s32 	%rd42, %r26, 4;
	add.s64 	%rd43, %rd3, %rd42;
	ld.global.u32 	%r105, [%rd43];
	setp.le.s32 	%p30, %r104, %r105;
	mov.u32 	%r150, %r26;
	mov.u32 	%r151, %r25;
	@%p30 bra 	$L__BB0_15;
	sub.s32 	%r106, %r25, %r153;
	add.s32 	%r107, %r106, 1;
	shr.s32 	%r108, %r107, 1;
	add.s32 	%r150, %r108, %r26;
	sub.s32 	%r151, %r25, %r108;
	mov.pred 	%p51, 0;
	mov.u32 	%r152, %r26;
$L__BB0_15:
	not.pred 	%p32, %p51;
	@%p32 bra 	$L__BB0_9;
	sub.s32 	%r35, %r1, %r142;
	sub.s32 	%r36, %r150, %r142;
	add.s32 	%r110, %r35, %r150;
	sub.s32 	%r37, %r2, %r110;
	min.s32 	%r111, %r36, %r37;
	setp.lt.s32 	%p33, %r111, 1;
	mov.b32 	%r157, 0;
	mov.u32 	%r158, %r157;
	mov.u32 	%r159, %r157;
	@%p33 bra 	$L__BB0_19;
	mul.wide.s32 	%rd44, %r1, 4;
	add.s64 	%rd4, %rd1, %rd44;
	mul.wide.s32 	%rd45, %r35, 4;
	add.s64 	%rd5, %rd2, %rd45;
	mul.wide.s32 	%rd46, %r142, 4;
	add.s64 	%rd6, %rd3, %rd46;
	mov.b32 	%r159, 0;
	mov.u32 	%r158, %r159;
	mov.u32 	%r157, %r159;
$L__BB0_18:
	mul.wide.u32 	%rd47, %r157, 4;
	add.s64 	%rd48, %rd6, %rd47;
	ld.global.u32 	%r113, [%rd48];
	mul.wide.u32 	%rd49, %r158, 4;
	add.s64 	%rd50, %rd5, %rd49;
	ld.global.u32 	%r115, [%rd50];
	setp.gt.s32 	%p34, %r113, %r115;
	setp.le.s32 	%p35, %r113, %r115;
	selp.u32 	%r117, 1, 0, %p35;
	add.s32 	%r157, %r157, %r117;
	selp.u32 	%r118, 1, 0, %p34;
	add.s32 	%r158, %r158, %r118;
	min.s32 	%r119, %r113, %r115;
	mul.wide.u32 	%rd51, %r159, 4;
	add.s64 	%rd52, %rd4, %rd51;
	st.global.u32 	[%rd52], %r119;
	add.s32 	%r159, %r159, 1;
	setp.lt.s32 	%p36, %r157, %r36;
	setp.lt.s32 	%p37, %r158, %r37;
	and.pred  	%p38, %p36, %p37;
	@%p38 bra 	$L__BB0_18;
$L__BB0_19:
	setp.eq.s32 	%p39, %r157, %r36;
	@%p39 bra 	$L__BB0_27;
	setp.ge.s32 	%p40, %r157, %r36;
	@%p40 bra 	$L__BB0_34;
	add.s32 	%r47, %r157, %r142;
	sub.s32 	%r120, %r150, %r47;
	and.b32  	%r48, %r120, 3;
	setp.eq.s32 	%p41, %r48, 0;
	@%p41 bra 	$L__BB0_24;
	mul.wide.s32 	%rd53, %r1, 4;
	mul.wide.u32 	%rd54, %r159, 4;
	add.s64 	%rd55, %rd53, %rd54;
	add.s64 	%rd84, %rd1, %rd55;
	mul.wide.u32 	%rd56, %r157, 4;
	add.s64 	%rd57, %rd3, %rd56;
	mul.wide.s32 	%rd58, %r142, 4;
	add.s64 	%rd83, %rd57, %rd58;
	neg.s32 	%r160, %r48;
	add.s32 	%r159, %r159, %r48;
	add.s32 	%r157, %r157, %r48;
$L__BB0_23:
	.pragma "nounroll";
	ld.global.u32 	%r121, [%rd83];
	st.global.u32 	[%rd84], %r121;
	add.s64 	%rd84, %rd84, 4;
	add.s64 	%rd83, %rd83, 4;
	add.s32 	%r160, %r160, 1;
	setp.ne.s32 	%p42, %r160, 0;
	@%p42 bra 	$L__BB0_23;
$L__BB0_24:
	sub.s32 	%r122, %r47, %r150;
	setp.gt.u32 	%p43, %r122, -4;
	@%p43 bra 	$L__BB0_34;
	mul.wide.s32 	%rd59, %r142, 4;
	add.s64 	%rd60, %rd3, %rd59;
	add.s64 	%rd13, %rd60, 8;
	mul.wide.s32 	%rd61, %r1, 4;
	mul.wide.u32 	%rd62, %r159, 4;
	add.s64 	%rd63, %rd61, %rd62;
	add.s64 	%rd64, %rd63, %rd1;
	add.s64 	%rd87, %rd64, 8;
$L__BB0_26:
	mul.wide.s32 	%rd65, %r157, 4;
	add.s64 	%rd66, %rd13, %rd65;
	ld.global.u32 	%r123, [%rd66+-8];
	st.global.u32 	[%rd87+-8], %r123;
	ld.global.u32 	%r124, [%rd66+-4];
	st.global.u32 	[%rd87+-4], %r124;
	ld.global.u32 	%r125, [%rd66];
	st.global.u32 	[%rd87], %r125;
	add.s32 	%r157, %r157, 4;
	ld.global.u32 	%r126, [%rd66+4];
	st.global.u32 	[%rd87+4], %r126;
	add.s64 	%rd87, %rd87, 16;
	setp.lt.s32 	%p44, %r157, %r36;
	@%p44 bra 	$L__BB0_26;
	bra.uni 	$L__BB0_34;
$L__BB0_27:
	setp.ge.s32 	%p45, %r158, %r37;
	@%p45 bra 	$L__BB0_34;
	add.s32 	%r127, %r1, %r158;
	add.s32 	%r56, %r2, %r142;
	add.s32 	%r128, %r127, %r150;
	sub.s32 	%r129, %r56, %r128;
	and.b32  	%r57, %r129, 3;
	setp.eq.s32 	%p46, %r57, 0;
	mov.u32 	%r166, %r158;
	@%p46 bra 	$L__BB0_31;
	mul.wide.s32 	%rd67, %r1, 4;
	mul.wide.u32 	%rd68, %r159, 4;
	add.s64 	%rd69, %rd67, %rd68;
	add.s64 	%rd85, %rd1, %rd69;
	add.s64 	%rd70, %rd2, %rd67;
	mul.wide.s32 	%rd71, %r142, 4;
	sub.s64 	%rd16, %rd70, %rd71;
	neg.s32 	%r163, %r57;
	add.s32 	%r159, %r159, %r57;
	mov.u32 	%r166, %r158;
$L__BB0_30:
	.pragma "nounroll";
	mul.wide.s32 	%rd72, %r166, 4;
	add.s64 	%rd73, %rd16, %rd72;
	add.s32 	%r166, %r166, 1;
	ld.global.u32 	%r130, [%rd73];
	st.global.u32 	[%rd85], %r130;
	add.s64 	%rd85, %rd85, 4;
	add.s32 	%r163, %r163, 1;
	setp.ne.s32 	%p47, %r163, 0;
	@%p47 bra 	$L__BB0_30;
$L__BB0_31:
	sub.s32 	%r131, %r1, %r56;
	add.s32 	%r132, %r158, %r150;
	add.s32 	%r133, %r131, %r132;
	setp.gt.u32 	%p48, %r133, -4;
	@%p48 bra 	$L__BB0_34;
	mul.wide.s32 	%rd74, %r1, 4;
	add.s64 	%rd75, %rd74, %rd2;
	mul.wide.s32 	%rd76, %r142, 4;
	sub.s64 	%rd77, %rd75, %rd76;
	add.s64 	%rd19, %rd77, 8;
	mul.wide.u32 	%rd78, %r159, 4;
	add.s64 	%rd79, %rd74, %rd78;
	add.s64 	%rd80, %rd79, %rd1;
	add.s64 	%rd86, %rd80, 8;
$L__BB0_33:
	mul.wide.s32 	%rd81, %r166, 4;
	add.s64 	%rd82, %rd19, %rd81;
	ld.global.u32 	%r134, [%rd82+-8];
	st.global.u32 	[%rd86+-8], %r134;
	ld.global.u32 	%r135, [%rd82+-4];
	st.global.u32 	[%rd86+-4], %r135;
	ld.global.u32 	%r136, [%rd82];
	st.global.u32 	[%rd86], %r136;
	add.s32 	%r166, %r166, 4;
	ld.global.u32 	%r137, [%rd82+4];
	st.global.u32 	[%rd86+4], %r137;
	add.s64 	%rd86, %rd86, 16;
	setp.lt.s32 	%p49, %r166, %r37;
	@%p49 bra 	$L__BB0_33;
$L__BB0_34:
	ret;

}


// ===== COMPILED SASS (sm_100) =====

	.target	sm_100

	.elftype	@"ET_EXEC"


//--------------------- .note.nv.tkinfo           --------------------------
	.section	.note.nv.tkinfo,"",@"SHT_NOTE"
	.sectionflags	@"SHF_NOTE_NV_TKINFO"
	.tkinfo
        /*0018*/ 	.word	0x00000002
        /*0030*/ 	.string	""
        /*0030*/ 	.string	"ptxas"
        /*0030*/ 	.string	"Cuda compilation tools, release 13.0, V13.0.88"
        /*0030*/ 	.string	"Build cuda_13.0.r13.0/compiler.36424714_0"
        /*0030*/ 	.string	"-arch sm_100 -m 64 "



//--------------------- .note.nv.cuinfo           --------------------------
	.section	.note.nv.cuinfo,"",@"SHT_NOTE"
	.sectionflags	@"SHF_NOTE_NV_CUINFO"
        /*0018*/ 	.short	0x0002
        /*001a*/ 	.short	0x0064
        /*001c*/ 	.short	0x0082
	.zero		2


//--------------------- .nv.info                  --------------------------
	.section	.nv.info,"",@"SHT_CUDA_INFO"
	.align	4


	//----- nvinfo : EIATTR_REGCOUNT
	.align		4
        /*0000*/ 	.byte	0x04, 0x2f
        /*0002*/ 	.short	(.L_1 - .L_0)
	.align		4
.L_0:
        /*0004*/ 	.word	index@(_Z16simple_merge_gpuPiS_S_ii)
        /*0008*/ 	.word	0x0000001e


	//----- nvinfo : EIATTR_FRAME_SIZE
	.align		4
.L_1:
        /*000c*/ 	.byte	0x04, 0x11
        /*000e*/ 	.short	(.L_3 - .L_2)
	.align		4
.L_2:
        /*0010*/ 	.word	index@($__internal_0_$__cuda_sm20_div_rn_f64_full)
        /*0014*/ 	.word	0x00000000


	//----- nvinfo : EIATTR_FRAME_SIZE
	.align		4
.L_3:
        /*0018*/ 	.byte	0x04, 0x11
        /*001a*/ 	.short	(.L_5 - .L_4)
	.align		4
.L_4:
        /*001c*/ 	.word	index@(_Z16simple_merge_gpuPiS_S_ii)
        /*0020*/ 	.word	0x00000000


	//----- nvinfo : EIATTR_MIN_STACK_SIZE
	.align		4
.L_5:
        /*0024*/ 	.byte	0x04, 0x12
        /*0026*/ 	.short	(.L_7 - .L_6)
	.align		4
.L_6:
        /*0028*/ 	.word	index@(_Z16simple_merge_gpuPiS_S_ii)
        /*002c*/ 	.word	0x00000000
.L_7:


//--------------------- .nv.compat                --------------------------
	.section	.nv.compat,"",@"SHT_CUDA_COMPAT_INFO"
	.align	4
        /*0000*/ 	.byte	0x02, 0x09, 0x00, 0x00, 0x02, 0x02, 0x01, 0x00, 0x02, 0x05, 0x05, 0x00, 0x03, 0x07, 0x01, 0x01
        /*0010*/ 	.byte	0x02, 0x03, 0x00, 0x00, 0x02, 0x06, 0x01, 0x00, 0x04, 0x0b, 0x08, 0x00, 0x01, 0x00, 0x00, 0x00
        /*0020*/ 	.byte	0x00, 0x00, 0x00, 0x00


//--------------------- .nv.info._Z16simple_merge_gpuPiS_S_ii --------------------------
	.section	.nv.info._Z16simple_merge_gpuPiS_S_ii,"",@"SHT_CUDA_INFO"
	.sectionflags	@""
	.align	4


	//----- nvinfo : EIATTR_CUDA_API_VERSION
	.align		4
        /*0000*/ 	.byte	0x04, 0x37
        /*0002*/ 	.short	(.L_9 - .L_8)
.L_8:
        /*0004*/ 	.word	0x00000082


	//----- nvinfo : EIATTR_KPARAM_INFO
	.align		4
.L_9:
        /*0008*/ 	.byte	0x04, 0x17
        /*000a*/ 	.short	(.L_11 - .L_10)
.L_10:
        /*000c*/ 	.word	0x00000000
        /*0010*/ 	.short	0x0004
        /*0012*/ 	.short	0x001c
        /*0014*/ 	.byte	0x00, 0xf0, 0x11, 0x00


	//----- nvinfo : EIATTR_KPARAM_INFO
	.align		4
.L_11:
        /*0018*/ 	.byte	0x04, 0x17
        /*001a*/ 	.short	(.L_13 - .L_12)
.L_12:
        /*001c*/ 	.word	0x00000000
        /*0020*/ 	.short	0x0003
        /*0022*/ 	.short	0x0018
        /*0024*/ 	.byte	0x00, 0xf0, 0x11, 0x00


	//----- nvinfo : EIATTR_KPARAM_INFO
	.align		4
.L_13:
        /*0028*/ 	.byte	0x04, 0x17
        /*002a*/ 	.short	(.L_15 - .L_14)
.L_14:
        /*002c*/ 	.word	0x00000000
        /*0030*/ 	.short	0x0002
        /*0032*/ 	.short	0x0010
        /*0034*/ 	.byte	0x00, 0xf5, 0x21, 0x00


	//----- nvinfo : EIATTR_KPARAM_INFO
	.align		4
.L_15:
        /*0038*/ 	.byte	0x04, 0x17
        /*003a*/ 	.short	(.L_17 - .L_16)
.L_16:
        /*003c*/ 	.word	0x00000000
        /*0040*/ 	.short	0x0001
        /*0042*/ 	.short	0x0008
        /*0044*/ 	.byte	0x00, 0xf5, 0x21, 0x00


	//----- nvinfo : EIATTR_KPARAM_INFO
	.align		4
.L_17:
        /*0048*/ 	.byte	0x04, 0x17
        /*004a*/ 	.short	(.L_19 - .L_18)
.L_18:
        /*004c*/ 	.word	0x00000000
        /*0050*/ 	.short	0x0000
        /*0052*/ 	.short	0x0000
        /*0054*/ 	.byte	0x00, 0xf5, 0x21, 0x00


	//----- nvinfo : EIATTR_SPARSE_MMA_MASK
	.align		4
.L_19:
        /*0058*/ 	.byte	0x03, 0x50
        /*005a*/ 	.short	0x0000


	//----- nvinfo : EIATTR_MAXREG_COUNT
	.align		4
        /*005c*/ 	.byte	0x03, 0x1b
        /*005e*/ 	.short	0x00ff


	//----- nvinfo : EIATTR_MERCURY_ISA_VERSION
	.align		4
        /*0060*/ 	.byte	0x03, 0x5f
        /*0062*/ 	.short	0x0101


	//----- nvinfo : EIATTR_VRC_CTA_INIT_COUNT
	.align		4
        /*0064*/ 	.byte	0x02, 0x4a
	.zero		1
	.zero		1


	//----- nvinfo : EIATTR_EXIT_INSTR_OFFSETS
	.align		4
        /*0068*/ 	.byte	0x04, 0x1c
        /*006a*/ 	.short	(.L_21 - .L_20)


	//   ....[0]....
.L_20:
        /*006c*/ 	.word	0x00000c10


	//   ....[1]....
        /*0070*/ 	.word	0x00000e30


	//   ....[2]....
        /*0074*/ 	.word	0x00001430


	//   ....[3]....
        /*0078*/ 	.word	0x000014d0


	//   ....[4]....
        /*007c*/ 	.word	0x000014f0


	//   ....[5]....
        /*0080*/ 	.word	0x00001700


	//   ....[6]....
        /*0084*/ 	.word	0x00001d20


	//   ....[7]....
        /*0088*/ 	.word	0x00001dc0


	//----- nvinfo : EIATTR_CRS_STACK_SIZE
	.align		4
.L_21:
        /*008c*/ 	.byte	0x04, 0x1e
        /*008e*/ 	.short	(.L_23 - .L_22)
.L_22:
        /*0090*/ 	.word	0x00000000


	//----- nvinfo : EIATTR_CBANK_PARAM_SIZE
	.align		4
.L_23:
        /*0094*/ 	.byte	0x03, 0x19
        /*0096*/ 	.short	0x0020


	//----- nvinfo : EIATTR_PARAM_CBANK
	.align		4
        /*0098*/ 	.byte	0x04, 0x0a
        /*009a*/ 	.short	(.L_25 - .L_24)
	.align		4
.L_24:
        /*009c*/ 	.word	index@(.nv.constant0._Z16simple_merge_gpuPiS_S_ii)
        /*00a0*/ 	.short	0x0380
        /*00a2*/ 	.short	0x0020


	//----- nvinfo : EIATTR_SW_WAR
	.align		4
.L_25:
        /*00a4*/ 	.byte	0x04, 0x36
        /*00a6*/ 	.short	(.L_27 - .L_26)
.L_26:
        /*00a8*/ 	.word	0x00000008
.L_27:


//--------------------- .nv.callgraph             --------------------------
	.section	.nv.callgraph,"",@"SHT_CUDA_CALLGRAPH"
	.align	4
	.sectionentsize	8
	.align		4
        /*0000*/ 	.word	0x00000000
	.align		4
        /*0004*/ 	.word	0xffffffff
	.align		4
        /*0008*/ 	.word	0x00000000
	.align		4
        /*000c*/ 	.word	0xfffffffe
	.align		4
        /*0010*/ 	.word	0x00000000
	.align		4
        /*0014*/ 	.word	0xfffffffd
	.align		4
        /*0018*/ 	.word	0x00000000
	.align		4
        /*001c*/ 	.word	0xfffffffc


//--------------------- .text._Z16simple_merge_gpuPiS_S_ii --------------------------
	.section	.text._Z16simple_merge_gpuPiS_S_ii,"ax",@progbits
	.align	128
        .global         _Z16simple_merge_gpuPiS_S_ii
        .type           _Z16simple_merge_gpuPiS_S_ii,@function
        .size           _Z16simple_merge_gpuPiS_S_ii,(.L_x_39 - _Z16simple_merge_gpuPiS_S_ii)
        .other          _Z16simple_merge_gpuPiS_S_ii,@"STO_CUDA_ENTRY STV_DEFAULT"
_Z16simple_merge_gpuPiS_S_ii:
.text._Z16simple_merge_gpuPiS_S_ii:
[----:B------:R-:W-:Y:S08]  /*0000*/  LDC R1, c[0x0][0x37c] ;  /* 0x0000df00ff017b82 */ /* 0x000ff00000000800 */
[----:B------:R-:W0:Y:S01]  /*0010*/  LDC R0, c[0x0][0x360] ;  /* 0x0000d800ff007b82 */ /* 0x000e220000000800 */
[----:B------:R-:W0:Y:S01]  /*0020*/  LDCU UR4, c[0x0][0x370] ;  /* 0x00006e00ff0477ac */ /* 0x000e220008000800 */
[----:B------:R-:W-:Y:S01]  /*0030*/  IMAD.MOV.U32 R2, RZ, RZ, 0x1 ;  /* 0x00000001ff027424 */ /* 0x000fe200078e00ff */
[----:B------:R-:W1:Y:S01]  /*0040*/  S2R R13, SR_TID.X ;  /* 0x00000000000d7919 */ /* 0x000e620000002100 */
[----:B0-----:R-:W-:Y:S01]  /*0050*/  IMAD R6, R0, UR4, RZ ;  /* 0x0000000400067c24 */ /* 0x001fe2000f8e02ff */
[----:B------:R-:W0:Y:S05]  /*0060*/  LDCU.64 UR4, c[0x0][0x398] ;  /* 0x00007300ff0477ac */ /* 0x000e2a0008000a00 */
[----:B------:R-:W2:Y:S01]  /*0070*/  I2F.F64.U32 R6, R6 ;  /* 0x0000000600067312 */ /* 0x000ea20000201800 */
[----:B0-----:R-:W-:Y:S01]  /*0080*/  UIADD3 UR4, UPT, UPT, UR5, UR4, URZ ;  /* 0x0000000405047290 */ /* 0x001fe2000fffe0ff */
[----:B------:R-:W1:Y:S06]  /*0090*/  S2UR UR5, SR_CTAID.X ;  /* 0x00000000000579c3 */ /* 0x000e6c0000002500 */
[----:B--2---:R-:W0:Y:S08]  /*00a0*/  MUFU.RCP64H R3, R7 ;  /* 0x0000000700037308 */ /* 0x004e300000001800 */
[----:B------:R-:W2:Y:S01]  /*00b0*/  I2F.F64 R8, UR4 ;  /* 0x0000000400087d12 */ /* 0x000ea20008201c00 */
[----:B0-----:R-:W-:Y:S01]  /*00c0*/  DFMA R4, -R6, R2, 1 ;  /* 0x3ff000000604742b */ /* 0x001fe20000000102 */
[----:B--2---:R-:W-:-:S07]  /*00d0*/  FSETP.GEU.AND P1, PT, |R9|, 6.5827683646048100446e-37, PT ;  /* 0x036000000900780b */ /* 0x004fce0003f2e200 */
[----:B------:R-:W-:-:S08]  /*00e0*/  DFMA R4, R4, R4, R4 ;  /* 0x000000040404722b */ /* 0x000fd00000000004 */
[----:B------:R-:W-:-:S08]  /*00f0*/  DFMA R4, R2, R4, R2 ;  /* 0x000000040204722b */ /* 0x000fd00000000002 */
[----:B------:R-:W-:-:S08]  /*0100*/  DFMA R2, -R6, R4, 1 ;  /* 0x3ff000000602742b */ /* 0x000fd00000000104 */
[----:B------:R-:W-:-:S08]  /*0110*/  DFMA R2, R4, R2, R4 ;  /* 0x000000020402722b */ /* 0x000fd00000000004 */
[----:B------:R-:W-:-:S08]  /*0120*/  DMUL R4, R8, R2 ;  /* 0x0000000208047228 */ /* 0x000fd00000000000 */
[----:B------:R-:W-:-:S08]  /*0130*/  DFMA R10, -R6, R4, R8 ;  /* 0x00000004060a722b */ /* 0x000fd00000000108 */
[----:B------:R-:W-:Y:S01]  /*0140*/  DFMA R2, R2, R10, R4 ;  /* 0x0000000a0202722b */ /* 0x000fe20000000004 */
[----:B-1----:R-:W-:-:S09]  /*0150*/  IMAD R5, R0, UR5, R13 ;  /* 0x0000000500057c24 */ /* 0x002fd2000f8e020d */
[----:B------:R-:W-:-:S05]  /*0160*/  FFMA R4, RZ, R7, R3 ;  /* 0x00000007ff047223 */ /* 0x000fca0000000003 */
[----:B------:R-:W-:-:S13]  /*0170*/  FSETP.GT.AND P0, PT, |R4|, 1.469367938527859385e-39, PT ;  /* 0x001000000400780b */ /* 0x000fda0003f04200 */
[----:B------:R-:W-:Y:S05]  /*0180*/  @P0 BRA P1, `(.L_x_0) ;  /* 0x0000000000100947 */ /* 0x000fea0000800000 */
[----:B------:R-:W-:-:S07]  /*0190*/  MOV R0, 0x1b0 ;  /* 0x000001b000007802 */ /* 0x000fce0000000f00 */
[----:B------:R-:W-:Y:S05]  /*01a0*/  CALL.REL.NOINC `($__internal_0_$__cuda_sm20_div_rn_f64_full) ;  /* 0x0000001c00087944 */ /* 0x000fea0003c00000 */
[----:B------:R-:W-:Y:S02]  /*01b0*/  IMAD.MOV.U32 R2, RZ, RZ, R14 ;  /* 0x000000ffff027224 */ /* 0x000fe400078e000e */
[----:B------:R-:W-:-:S07]  /*01c0*/  IMAD.MOV.U32 R3, RZ, RZ, R15 ;  /* 0x000000ffff037224 */ /* 0x000fce00078e000f */
.L_x_0:
[----:B------:R-:W0:Y:S01]  /*01d0*/  F2I.F64.CEIL R2, R2 ;  /* 0x0000000200027311 */ /* 0x000e220000309100 */
[----:B------:R-:W1:Y:S01]  /*01e0*/  LDCU.64 UR8, c[0x0][0x398] ;  /* 0x00007300ff0877ac */ /* 0x000e620008000a00 */
[----:B------:R-:W2:Y:S01]  /*01f0*/  LDC R4, c[0x0][0x39c] ;  /* 0x0000e700ff047b82 */ /* 0x000ea20000000800 */
[----:B------:R-:W-:Y:S01]  /*0200*/  BSSY.RECONVERGENT B1, `(.L_x_1) ;  /* 0x000003a000017945 */ /* 0x000fe20003800200 */
[----:B------:R-:W3:Y:S01]  /*0210*/  LDCU.64 UR6, c[0x0][0x358] ;  /* 0x00006b00ff0677ac */ /* 0x000ee20008000a00 */
[----:B------:R-:W4:Y:S05]  /*0220*/  LDCU UR5, c[0x0][0x398] ;  /* 0x00007300ff0577ac */ /* 0x000f2a0008000800 */
[----:B------:R-:W2:Y:S01]  /*0230*/  LDC.64 R6, c[0x0][0x380] ;  /* 0x0000e000ff067b82 */ /* 0x000ea20000000a00 */
[----:B0-----:R-:W-:-:S07]  /*0240*/  IMAD R5, R5, R2, RZ ;  /* 0x0000000205057224 */ /* 0x001fce00078e02ff */
[----:B------:R-:W0:Y:S01]  /*0250*/  LDC.64 R8, c[0x0][0x388] ;  /* 0x0000e200ff087b82 */ /* 0x000e220000000a00 */
[C---:B-1----:R-:W-:Y:S01]  /*0260*/  VIADD R11, R5.reuse, -UR9 ;  /* 0x80000009050b7c36 */ /* 0x042fe20008000000 */
[C---:B------:R-:W-:Y:S01]  /*0270*/  VIMNMX R0, PT, PT, R5.reuse, UR8, PT ;  /* 0x0000000805007c48 */ /* 0x040fe2000bfe0100 */
[C---:B------:R-:W-:Y:S01]  /*0280*/  VIADD R10, R5.reuse, -UR8 ;  /* 0x80000008050a7c36 */ /* 0x040fe20008000000 */
[C---:B------:R-:W-:Y:S02]  /*0290*/  ISETP.GE.AND P0, PT, R5.reuse, UR9, PT ;  /* 0x0000000905007c0c */ /* 0x040fe4000bf06270 */
[C---:B------:R-:W-:Y:S01]  /*02a0*/  ISETP.GE.AND P1, PT, R5.reuse, UR8, PT ;  /* 0x0000000805007c0c */ /* 0x040fe2000bf26270 */
[C---:B------:R-:W-:Y:S01]  /*02b0*/  IMAD.IADD R21, R5.reuse, 0x1, -R0 ;  /* 0x0000000105157824 */ /* 0x040fe200078e0a00 */
[----:B------:R-:W-:Y:S02]  /*02c0*/  VIADDMNMX R3, R5, R2, UR4, PT ;  /* 0x0000000405037e46 */ /* 0x000fe4000b800102 */
[----:B------:R-:W-:-:S02]  /*02d0*/  SEL R11, R11, RZ, P0 ;  /* 0x000000ff0b0b7207 */ /* 0x000fc40000000000 */
[----:B---34-:R-:W-:-:S07]  /*02e0*/  SEL R2, R10, RZ, P1 ;  /* 0x000000ff0a027207 */ /* 0x018fce0000800000 */
.L_x_6:
[----:B--2---:R-:W-:Y:S01]  /*02f0*/  ISETP.GE.AND P0, PT, R21, R4, PT ;  /* 0x000000041500720c */ /* 0x004fe20003f06270 */
[----:B------:R-:W-:Y:S04]  /*0300*/  BSSY.RECONVERGENT B2, `(.L_x_2) ;  /* 0x0000028000027945 */ /* 0x000fe80003800200 */
[----:B------:R-:W-:Y:S01]  /*0310*/  BSSY.RELIABLE B0, `(.L_x_3) ;  /* 0x0000018000007945 */ /* 0x000fe20003800100 */
[----:B------:R-:W-:Y:S01]  /*0320*/  MOV R13, R0 ;  /* 0x00000000000d7202 */ /* 0x000fe20000000f00 */
[----:B------:R-:W-:Y:S01]  /*0330*/  IMAD.MOV.U32 R15, RZ, RZ, R21 ;  /* 0x000000ffff0f7224 */ /* 0x000fe200078e0015 */
[----:B------:R-:W-:-:S13]  /*0340*/  ISETP.LT.OR P0, PT, R0, 0x1, P0 ;  /* 0x000000010000780c */ /* 0x000fda0000701670 */
[----:B------:R-:W-:Y:S05]  /*0350*/  @P0 BRA `(.L_x_4) ;  /* 0x0000000000380947 */ /* 0x000fea0003800000 */
[----:B------:R-:W-:Y:S02]  /*0360*/  VIADD R17, R0, 0xffffffff ;  /* 0xffffffff00117836 */ /* 0x000fe40000000000 */
[----:B0-----:R-:W-:-:S04]  /*0370*/  IMAD.WIDE R18, R21, 0x4, R8 ;  /* 0x0000000415127825 */ /* 0x001fc800078e0208 */
[----:B------:R-:W-:Y:S02]  /*0380*/  IMAD.WIDE.U32 R16, R17, 0x4, R6 ;  /* 0x0000000411107825 */ /* 0x000fe400078e0006 */
[----:B------:R-:W2:Y:S04]  /*0390*/  LDG.E R19, desc[UR6][R18.64] ;  /* 0x0000000612137981 */ /* 0x000ea8000c1e1900 */
[----:B------:R-:W2:Y:S02]  /*03a0*/  LDG.E R16, desc[UR6][R16.64] ;  /* 0x0000000610107981 */ /* 0x000ea4000c1e1900 */
[----:B--2---:R-:W-:-:S13]  /*03b0*/  ISETP.GE.AND P1, PT, R16, R19, PT ;  /* 0x000000131000720c */ /* 0x004fda0003f26270 */
[----:B------:R-:W-:Y:S01]  /*03c0*/  @P1 IADD3 R10, PT, PT, R0, 0x1, -R11 ;  /* 0x00000001000a1810 */ /* 0x000fe20007ffe80b */
[----:B------:R-:W-:Y:S05]  /*03d0*/  @P1 BREAK.RELIABLE B0 ;  /* 0x0000000000001942 */ /* 0x000fea0003800100 */
[----:B------:R-:W-:Y:S01]  /*03e0*/  @P1 SHF.R.S32.HI R10, RZ, 0x1, R10 ;  /* 0x00000001ff0a1819 */ /* 0x000fe2000001140a */
[----:B------:R-:W-:Y:S01]  /*03f0*/  @P1 IMAD.MOV.U32 R2, RZ, RZ, R15 ;  /* 0x000000ffff021224 */ /* 0x000fe200078e000f */
[----:B------:R-:W-:-:S03]  /*0400*/  @P1 PLOP3.LUT P0, PT, PT, PT, PT, 0x8, 0x80 ;  /* 0x000000000080181c */ /* 0x000fc60003f0e170 */
[--C-:B------:R-:W-:Y:S02]  /*0410*/  @P1 IMAD.IADD R21, R21, 0x1, R10.reuse ;  /* 0x0000000115151824 */ /* 0x100fe400078e020a */
[----:B------:R-:W-:Y:S01]  /*0420*/  @P1 IMAD.IADD R0, R0, 0x1, -R10 ;  /* 0x0000000100001824 */ /* 0x000fe200078e0a0a */
[----:B------:R-:W-:Y:S07]  /*0430*/  @P1 BRA `(.L_x_5) ;  /* 0x0000000000501947 */ /* 0x000fee0003800000 */
.L_x_4:
[----:B------:R-:W-:Y:S02]  /*0440*/  ISETP.GE.AND P1, PT, R0, UR5, PT ;  /* 0x0000000500007c0c */ /* 0x000fe4000bf26270 */
[----:B------:R-:W-:Y:S02]  /*0450*/  PLOP3.LUT P0, PT, PT, PT, PT, 0x80, 0x8 ;  /* 0x000000000008781c */ /* 0x000fe40003f0f070 */
[----:B------:R-:W-:-:S13]  /*0460*/  ISETP.LT.OR P1, PT, R21, 0x1, P1 ;  /* 0x000000011500780c */ /* 0x000fda0000f21670 */
[----:B------:R-:W-:Y:S05]  /*0470*/  @P1 BREAK.RELIABLE B0 ;  /* 0x0000000000001942 */ /* 0x000fea0003800100 */
[----:B------:R-:W-:Y:S05]  /*0480*/  @P1 BRA `(.L_x_5) ;  /* 0x00000000003c1947 */ /* 0x000fea0003800000 */
[----:B------:R-:W-:Y:S05]  /*0490*/  BSYNC.RELIABLE B0 ;  /* 0x0000000000007941 */ /* 0x000fea0003800100 */
.L_x_3:
[----:B------:R-:W-:Y:S01]  /*04a0*/  IADD3 R17, PT, PT, R15, -0x1, RZ ;  /* 0xffffffff0f117810 */ /* 0x000fe20007ffe0ff */
[----:B------:R-:W-:-:S04]  /*04b0*/  IMAD.WIDE R18, R13, 0x4, R6 ;  /* 0x000000040d127825 */ /* 0x000fc800078e0206 */
[----:B0-----:R-:W-:Y:S02]  /*04c0*/  IMAD.WIDE.U32 R16, R17, 0x4, R8 ;  /* 0x0000000411107825 */ /* 0x001fe400078e0008 */
[----:B------:R-:W2:Y:S04]  /*04d0*/  LDG.E R19, desc[UR6][R18.64] ;  /* 0x0000000612137981 */ /* 0x000ea8000c1e1900 */
[----:B------:R-:W2:Y:S01]  /*04e0*/  LDG.E R16, desc[UR6][R16.64] ;  /* 0x0000000610107981 */ /* 0x000ea2000c1e1900 */
[----:B------:R-:W-:Y:S02]  /*04f0*/  IMAD.MOV.U32 R0, RZ, RZ, R13 ;  /* 0x000000ffff007224 */ /* 0x000fe400078e000d */
[----:B------:R-:W-:Y:S01]  /*0500*/  IMAD.MOV.U32 R21, RZ, RZ, R15 ;  /* 0x000000ffff157224 */ /* 0x000fe200078e000f */
[----:B--2---:R-:W-:-:S13]  /*0510*/  ISETP.GT.AND P1, PT, R16, R19, PT ;  /* 0x000000131000720c */ /* 0x004fda0003f24270 */
[----:B------:R-:W-:Y:S01]  /*0520*/  @P1 IADD3 R10, PT, PT, R15, 0x1, -R2 ;  /* 0x000000010f0a1810 */ /* 0x000fe20007ffe802 */
[----:B------:R-:W-:Y:S01]  /*0530*/  @P1 IMAD.MOV.U32 R11, RZ, RZ, R13 ;  /* 0x000000ffff0b1224 */ /* 0x000fe200078e000d */
[----:B------:R-:W-:Y:S02]  /*0540*/  @P1 PLOP3.LUT P0, PT, PT, PT, PT, 0x8, 0x80 ;  /* 0x000000000080181c */ /* 0x000fe40003f0e170 */
[----:B------:R-:W-:-:S05]  /*0550*/  @P1 SHF.R.S32.HI R10, RZ, 0x1, R10 ;  /* 0x00000001ff0a1819 */ /* 0x000fca000001140a */
[--C-:B------:R-:W-:Y:S02]  /*0560*/  @P1 IMAD.IADD R0, R13, 0x1, R10.reuse ;  /* 0x000000010d001824 */ /* 0x100fe400078e020a */
[----:B------:R-:W-:-:S07]  /*0570*/  @P1 IMAD.IADD R21, R15, 0x1, -R10 ;  /* 0x000000010f151824 */ /* 0x000fce00078e0a0a */
.L_x_5:
[----:B------:R-:W-:Y:S05]  /*0580*/  BSYNC.RECONVERGENT B2 ;  /* 0x0000000000027941 */ /* 0x000fea0003800200 */
.L_x_2:
[----:B------:R-:W-:Y:S05]  /*0590*/  @!P0 BRA `(.L_x_6) ;  /* 0xfffffffc00548947 */ /* 0x000fea000383ffff */
[----:B------:R-:W-:Y:S05]  /*05a0*/  BSYNC.RECONVERGENT B1 ;  /* 0x0000000000017941 */ /* 0x000fea0003800200 */
.L_x_1:
[----:B------:R-:W-:Y:S05]  /*05b0*/  WARPSYNC.ALL ;  /* 0x0000000000007948 */ /* 0x000fea0003800000 */
[----:B------:R-:W1:Y:S01]  /*05c0*/  LDCU UR4, c[0x0][0x398] ;  /* 0x00007300ff0477ac */ /* 0x000e620008000800 */
[----:B------:R-:W2:Y:S01]  /*05d0*/  LDC.64 R6, c[0x0][0x380] ;  /* 0x0000e000ff067b82 */ /* 0x000ea20000000a00 */
[CC--:B------:R-:W-:Y:S01]  /*05e0*/  ISETP.GE.AND P0, PT, R3.reuse, R4.reuse, PT ;  /* 0x000000040300720c */ /* 0x0c0fe20003f06270 */
[----:B------:R-:W-:Y:S01]  /*05f0*/  BSSY.RECONVERGENT B2, `(.L_x_7) ;  /* 0x0000036000027945 */ /* 0x000fe20003800200 */
[C---:B------:R-:W-:Y:S01]  /*0600*/  IADD3 R4, PT, PT, R3.reuse, -R4, RZ ;  /* 0x8000000403047210 */ /* 0x040fe20007ffe0ff */
[----:B------:R-:W3:Y:S03]  /*0610*/  LDCU UR8, c[0x0][0x398] ;  /* 0x00007300ff0877ac */ /* 0x000ee60008000800 */
[----:B------:R-:W-:Y:S01]  /*0620*/  SEL R11, R4, RZ, P0 ;  /* 0x000000ff040b7207 */ /* 0x000fe20000000000 */
[----:B0-----:R-:W0:Y:S01]  /*0630*/  LDC.64 R8, c[0x0][0x388] ;  /* 0x0000e200ff087b82 */ /* 0x001e220000000a00 */
[----:B------:R-:W4:Y:S01]  /*0640*/  LDCU UR5, c[0x0][0x39c] ;  /* 0x00007380ff0577ac */ /* 0x000f220008000800 */
[C---:B-1----:R-:W-:Y:S01]  /*0650*/  VIADD R10, R3.reuse, -UR4 ;  /* 0x80000004030a7c36 */ /* 0x042fe20008000000 */
[----:B------:R-:W-:-:S02]  /*0660*/  VIMNMX R2, PT, PT, R3, UR4, PT ;  /* 0x0000000403027c48 */ /* 0x000fc4000bfe0100 */
[----:B------:R-:W-:-:S03]  /*0670*/  ISETP.GE.AND P1, PT, R3, UR4, PT ;  /* 0x0000000403007c0c */ /* 0x000fc6000bf26270 */
[----:B------:R-:W-:Y:S01]  /*0680*/  IMAD.IADD R21, R3, 0x1, -R2 ;  /* 0x0000000103157824 */ /* 0x000fe200078e0a02 */
[----:B---3--:R-:W-:-:S09]  /*0690*/  SEL R4, R10, RZ, P1 ;  /* 0x000000ff0a047207 */ /* 0x008fd20000800000 */
.L_x_12:
[----:B----4-:R-:W-:Y:S01]  /*06a0*/  ISETP.GE.AND P0, PT, R21, UR5, PT ;  /* 0x0000000515007c0c */ /* 0x010fe2000bf06270 */
[----:B------:R-:W-:Y:S04]  /*06b0*/  BSSY.RECONVERGENT B3, `(.L_x_8) ;  /* 0x0000028000037945 */ /* 0x000fe80003800200 */
[----:B------:R-:W-:Y:S01]  /*06c0*/  BSSY.RELIABLE B1, `(.L_x_9) ;  /* 0x0000018000017945 */ /* 0x000fe20003800100 */
[----:B------:R-:W-:Y:S01]  /*06d0*/  IMAD.MOV.U32 R13, RZ, RZ, R2 ;  /* 0x000000ffff0d7224 */ /* 0x000fe200078e0002 */
[----:B------:R-:W-:Y:S01]  /*06e0*/  ISETP.LT.OR P0, PT, R2, 0x1, P0 ;  /* 0x000000010200780c */ /* 0x000fe20000701670 */
[----:B------:R-:W-:-:S12]  /*06f0*/  IMAD.MOV.U32 R15, RZ, RZ, R21 ;  /* 0x000000ffff0f7224 */ /* 0x000fd800078e0015 */
[----:B------:R-:W-:Y:S05]  /*0700*/  @P0 BRA `(.L_x_10) ;  /* 0x0000000000380947 */ /* 0x000fea0003800000 */
[----:B------:R-:W-:Y:S02]  /*0710*/  VIADD R17, R2, 0xffffffff ;  /* 0xffffffff02117836 */ /* 0x000fe40000000000 */
[----:B0-----:R-:W-:-:S04]  /*0720*/  IMAD.WIDE R18, R21, 0x4, R8 ;  /* 0x0000000415127825 */ /* 0x001fc800078e0208 */
[----:B--2---:R-:W-:Y:S02]  /*0730*/  IMAD.WIDE.U32 R16, R17, 0x4, R6 ;  /* 0x0000000411107825 */ /* 0x004fe400078e0006 */
[----:B------:R-:W2:Y:S04]  /*0740*/  LDG.E R19, desc[UR6][R18.64] ;  /* 0x0000000612137981 */ /* 0x000ea8000c1e1900 */
[----:B------:R-:W2:Y:S02]  /*0750*/  LDG.E R16, desc[UR6][R16.64] ;  /* 0x0000000610107981 */ /* 0x000ea4000c1e1900 */
[----:B--2---:R-:W-:-:S13]  /*0760*/  ISETP.GE.AND P1, PT, R16, R19, PT ;  /* 0x000000131000720c */ /* 0x004fda0003f26270 */
[C---:B------:R-:W-:Y:S01]  /*0770*/  @P1 IADD3 R10, PT, PT, R2.reuse, 0x1, -R11 ;  /* 0x00000001020a1810 */ /* 0x040fe20007ffe80b */
[----:B------:R-:W-:Y:S05]  /*0780*/  @P1 BREAK.RELIABLE B1 ;  /* 0x0000000000011942 */ /* 0x000fea0003800100 */
[----:B------:R-:W-:Y:S01]  /*0790*/  @P1 SHF.R.S32.HI R10, RZ, 0x1, R10 ;  /* 0x00000001ff0a1819 */ /* 0x000fe2000001140a */
[----:B------:R-:W-:Y:S01]  /*07a0*/  @P1 IMAD.MOV.U32 R4, RZ, RZ, R15 ;  /* 0x000000ffff041224 */ /* 0x000fe200078e000f */
[----:B------:R-:W-:Y:S02]  /*07b0*/  @P1 PLOP3.LUT P0, PT, PT, PT, PT, 0x8, 0x80 ;  /* 0x000000000080181c */ /* 0x000fe40003f0e170 */
[----:B------:R-:W-:Y:S01]  /*07c0*/  @P1 IADD3 R21, PT, PT, R21, R10, RZ ;  /* 0x0000000a15151210 */ /* 0x000fe20007ffe0ff */
[----:B------:R-:W-:Y:S01]  /*07d0*/  @P1 IMAD.IADD R2, R2, 0x1, -R10 ;  /* 0x0000000102021824 */ /* 0x000fe200078e0a0a */
[----:B------:R-:W-:Y:S09]  /*07e0*/  @P1 BRA `(.L_x_11) ;  /* 0x0000000000501947 */ /* 0x000ff20003800000 */
.L_x_10:
[----:B------:R-:W-:Y:S02]  /*07f0*/  ISETP.GE.AND P1, PT, R2, UR8, PT ;  /* 0x0000000802007c0c */ /* 0x000fe4000bf26270 */
[----:B------:R-:W-:Y:S02]  /*0800*/  PLOP3.LUT P0, PT, PT, PT, PT, 0x80, 0x8 ;  /* 0x000000000008781c */ /* 0x000fe40003f0f070 */
[----:B------:R-:W-:-:S13]  /*0810*/  ISETP.LT.OR P1, PT, R21, 0x1, P1 ;  /* 0x000000011500780c */ /* 0x000fda0000f21670 */
[----:B------:R-:W-:Y:S05]  /*0820*/  @P1 BREAK.RELIABLE B1 ;  /* 0x0000000000011942 */ /* 0x000fea0003800100 */
[----:B------:R-:W-:Y:S05]  /*0830*/  @P1 BRA `(.L_x_11) ;  /* 0x00000000003c1947 */ /* 0x000fea0003800000 */
[----:B------:R-:W-:Y:S05]  /*0840*/  BSYNC.RELIABLE B1 ;  /* 0x0000000000017941 */ /* 0x000fea0003800100 */
.L_x_9:
[----:B------:R-:W-:Y:S02]  /*0850*/  VIADD R17, R15, 0xffffffff ;  /* 0xffffffff0f117836 */ /* 0x000fe40000000000 */
[----:B--2---:R-:W-:-:S04]  /*0860*/  IMAD.WIDE R18, R13, 0x4, R6 ;  /* 0x000000040d127825 */ /* 0x004fc800078e0206 */
[----:B0-----:R-:W-:Y:S02]  /*0870*/  IMAD.WIDE.U32 R16, R17, 0x4, R8 ;  /* 0x0000000411107825 */ /* 0x001fe400078e0008 */
[----:B------:R-:W2:Y:S04]  /*0880*/  LDG.E R19, desc[UR6][R18.64] ;  /* 0x0000000612137981 */ /* 0x000ea8000c1e1900 */
[----:B------:R-:W2:Y:S01]  /*0890*/  LDG.E R16, desc[UR6][R16.64] ;  /* 0x0000000610107981 */ /* 0x000ea2000c1e1900 */
[----:B------:R-:W-:Y:S02]  /*08a0*/  IMAD.MOV.U32 R2, RZ, RZ, R13 ;  /* 0x000000ffff027224 */ /* 0x000fe400078e000d */
[----:B------:R-:W-:Y:S01]  /*08b0*/  IMAD.MOV.U32 R21, RZ, RZ, R15 ;  /* 0x000000ffff157224 */ /* 0x000fe200078e000f */
[----:B--2---:R-:W-:-:S13]  /*08c0*/  ISETP.GT.AND P1, PT, R16, R19, PT ;  /* 0x000000131000720c */ /* 0x004fda0003f24270 */
[----:B------:R-:W-:Y:S02]  /*08d0*/  @P1 IADD3 R10, PT, PT, R15, 0x1, -R4 ;  /* 0x000000010f0a1810 */ /* 0x000fe40007ffe804 */
[----:B------:R-:W-:Y:S02]  /*08e0*/  @P1 PLOP3.LUT P0, PT, PT, PT, PT, 0x8, 0x80 ;  /* 0x000000000080181c */ /* 0x000fe40003f0e170 */
[----:B------:R-:W-:Y:S02]  /*08f0*/  @P1 SHF.R.S32.HI R10, RZ, 0x1, R10 ;  /* 0x00000001ff0a1819 */ /* 0x000fe4000001140a */
[----:B------:R-:W-:-:S03]  /*0900*/  @P1 MOV R11, R13 ;  /* 0x0000000d000b1202 */ /* 0x000fc60000000f00 */
[--C-:B------:R-:W-:Y:S02]  /*0910*/  @P1 IMAD.IADD R2, R13, 0x1, R10.reuse ;  /* 0x000000010d021824 */ /* 0x100fe400078e020a */
[----:B------:R-:W-:-:S07]  /*0920*/  @P1 IMAD.IADD R21, R15, 0x1, -R10 ;  /* 0x000000010f151824 */ /* 0x000fce00078e0a0a */
.L_x_11:
[----:B------:R-:W-:Y:S05]  /*0930*/  BSYNC.RECONVERGENT B3 ;  /* 0x0000000000037941 */ /* 0x000fea0003800200 */
.L_x_8:
[----:B------:R-:W-:Y:S05]  /*0940*/  @!P0 BRA `(.L_x_12) ;  /* 0xfffffffc00548947 */ /* 0x000fea000383ffff */
[----:B------:R-:W-:Y:S05]  /*0950*/  BSYNC.RECONVERGENT B2 ;  /* 0x0000000000027941 */ /* 0x000fea0003800200 */
.L_x_7:
[----:B------:R-:W-:Y:S05]  /*0960*/  WARPSYNC.ALL ;  /* 0x0000000000007948 */ /* 0x000fea0003800000 */
[--C-:B------:R-:W-:Y:S01]  /*0970*/  IMAD.IADD R19, R5, 0x1, -R0.reuse ;  /* 0x0000000105137824 */ /* 0x100fe200078e0a00 */
[----:B------:R-:W-:Y:S01]  /*0980*/  BSSY.RECONVERGENT B2, `(.L_x_13) ;  /* 0x0000025000027945 */ /* 0x000fe20003800200 */
[----:B------:R-:W-:Y:S02]  /*0990*/  IMAD.IADD R13, R2, 0x1, -R0 ;  /* 0x00000001020d7824 */ /* 0x000fe400078e0a00 */
[----:B------:R-:W-:Y:S02]  /*09a0*/  HFMA2 R17, -RZ, RZ, 0, 0 ;  /* 0x00000000ff117431 */ /* 0x000fe400000001ff */
[----:B------:R-:W-:Y:S01]  /*09b0*/  IMAD.MOV.U32 R12, RZ, RZ, RZ ;  /* 0x000000ffff0c7224 */ /* 0x000fe200078e00ff */
[----:B------:R-:W-:Y:S01]  /*09c0*/  IADD3 R4, PT, PT, R3, -R19, -R2 ;  /* 0x8000001303047210 */ /* 0x000fe20007ffe802 */
[----:B------:R-:W-:-:S03]  /*09d0*/  IMAD.MOV.U32 R15, RZ, RZ, RZ ;  /* 0x000000ffff0f7224 */ /* 0x000fc600078e00ff */
[----:B--2---:R-:W-:-:S04]  /*09e0*/  VIMNMX R6, PT, PT, R13, R4, PT ;  /* 0x000000040d067248 */ /* 0x004fc80003fe0100 */
[----:B------:R-:W-:-:S13]  /*09f0*/  ISETP.GE.AND P0, PT, R6, 0x1, PT ;  /* 0x000000010600780c */ /* 0x000fda0003f06270 */
[----:B------:R-:W-:Y:S05]  /*0a00*/  @!P0 BRA `(.L_x_14) ;  /* 0x0000000000708947 */ /* 0x000fea0003800000 */
[----:B------:R-:W1:Y:S01]  /*0a10*/  LDC.64 R6, c[0x0][0x388] ;  /* 0x0000e200ff067b82 */ /* 0x000e620000000a00 */
[----:B------:R-:W-:Y:S02]  /*0a20*/  IMAD.MOV.U32 R15, RZ, RZ, RZ ;  /* 0x000000ffff0f7224 */ /* 0x000fe400078e00ff */
[----:B------:R-:W-:Y:S02]  /*0a30*/  IMAD.MOV.U32 R17, RZ, RZ, RZ ;  /* 0x000000ffff117224 */ /* 0x000fe400078e00ff */
[----:B------:R-:W-:-:S03]  /*0a40*/  IMAD.MOV.U32 R12, RZ, RZ, RZ ;  /* 0x000000ffff0c7224 */ /* 0x000fc600078e00ff */
[----:B0-----:R-:W0:Y:S08]  /*0a50*/  LDC.64 R8, c[0x0][0x390] ;  /* 0x0000e400ff087b82 */ /* 0x001e300000000a00 */
[----:B------:R-:W2:Y:S01]  /*0a60*/  LDC.64 R10, c[0x0][0x380] ;  /* 0x0000e000ff0a7b82 */ /* 0x000ea20000000a00 */
[----:B-1----:R-:W-:-:S04]  /*0a70*/  IMAD.WIDE R6, R19, 0x4, R6 ;  /* 0x0000000413067825 */ /* 0x002fc800078e0206 */
[----:B0-----:R-:W-:-:S04]  /*0a80*/  IMAD.WIDE R8, R5, 0x4, R8 ;  /* 0x0000000405087825 */ /* 0x001fc800078e0208 */
[----:B--2---:R-:W-:-:S07]  /*0a90*/  IMAD.WIDE R10, R0, 0x4, R10 ;  /* 0x00000004000a7825 */ /* 0x004fce00078e020a */
.L_x_15:
[----:B------:R-:W-:-:S04]  /*0aa0*/  IMAD.WIDE.U32 R20, R12, 0x4, R10 ;  /* 0x000000040c147825 */ /* 0x000fc800078e000a */
[----:B------:R-:W-:Y:S02]  /*0ab0*/  IMAD.WIDE.U32 R18, R17, 0x4, R6 ;  /* 0x0000000411127825 */ /* 0x000fe400078e0006 */
[----:B------:R-:W2:Y:S04]  /*0ac0*/  LDG.E R20, desc[UR6][R20.64] ;  /* 0x0000000614147981 */ /* 0x000ea8000c1e1900 */
[----:B------:R-:W2:Y:S01]  /*0ad0*/  LDG.E R19, desc[UR6][R18.64] ;  /* 0x0000000612137981 */ /* 0x000ea2000c1e1900 */
[----:B------:R-:W-:Y:S01]  /*0ae0*/  IMAD.WIDE.U32 R22, R15, 0x4, R8 ;  /* 0x000000040f167825 */ /* 0x000fe200078e0008 */
[----:B------:R-:W-:-:S03]  /*0af0*/  IADD3 R25, PT, PT, R17, 0x1, RZ ;  /* 0x0000000111197810 */ /* 0x000fc60007ffe0ff */
[----:B------:R-:W-:Y:S02]  /*0b00*/  VIADD R14, R12, 0x1 ;  /* 0x000000010c0e7836 */ /* 0x000fe40000000000 */
[----:B------:R-:W-:Y:S01]  /*0b10*/  VIADD R15, R15, 0x1 ;  /* 0x000000010f0f7836 */ /* 0x000fe20000000000 */
[CC--:B--2---:R-:W-:Y:S02]  /*0b20*/  ISETP.GT.AND P0, PT, R20.reuse, R19.reuse, PT ;  /* 0x000000131400720c */ /* 0x0c4fe40003f04270 */
[CC--:B------:R-:W-:Y:S02]  /*0b30*/  ISETP.GT.AND P1, PT, R20.reuse, R19.reuse, PT ;  /* 0x000000131400720c */ /* 0x0c0fe40003f24270 */
[----:B------:R-:W-:-:S05]  /*0b40*/  VIMNMX R27, PT, PT, R20, R19, PT ;  /* 0x00000013141b7248 */ /* 0x000fca0003fe0100 */
[----:B------:R1:W-:Y:S04]  /*0b50*/  STG.E desc[UR6][R22.64], R27 ;  /* 0x0000001b16007986 */ /* 0x0003e8000c101906 */
[----:B------:R-:W-:Y:S02]  /*0b60*/  @!P0 IMAD.MOV R25, RZ, RZ, R17 ;  /* 0x000000ffff198224 */ /* 0x000fe400078e0211 */
[----:B------:R-:W-:Y:S02]  /*0b70*/  @P1 IMAD.MOV R14, RZ, RZ, R12 ;  /* 0x000000ffff0e1224 */ /* 0x000fe400078e020c */
[----:B------:R-:W-:Y:S01]  /*0b80*/  IMAD.MOV.U32 R17, RZ, RZ, R25 ;  /* 0x000000ffff117224 */ /* 0x000fe200078e0019 */
[----:B------:R-:W-:Y:S01]  /*0b90*/  ISETP.GE.AND P0, PT, R25, R4, PT ;  /* 0x000000041900720c */ /* 0x000fe20003f06270 */
[----:B------:R-:W-:Y:S01]  /*0ba0*/  IMAD.MOV.U32 R12, RZ, RZ, R14 ;  /* 0x000000ffff0c7224 */ /* 0x000fe200078e000e */
[----:B------:R-:W-:-:S13]  /*0bb0*/  ISETP.LT.AND P1, PT, R14, R13, PT ;  /* 0x0000000d0e00720c */ /* 0x000fda0003f21270 */
[----:B-1----:R-:W-:Y:S05]  /*0bc0*/  @!P0 BRA P1, `(.L_x_15) ;  /* 0xfffffffc00b48947 */ /* 0x002fea000083ffff */
.L_x_14:
[----:B------:R-:W-:Y:S05]  /*0bd0*/  BSYNC.RECONVERGENT B2 ;  /* 0x0000000000027941 */ /* 0x000fea0003800200 */
.L_x_13:
[----:B------:R-:W-:-:S13]  /*0be0*/  ISETP.NE.AND P0, PT, R12, R13, PT ;  /* 0x0000000d0c00720c */ /* 0x000fda0003f05270 */
[----:B------:R-:W-:Y:S05]  /*0bf0*/  @!P0 BRA `(.L_x_16) ;  /* 0x0000000800388947 */ /* 0x000fea0003800000 */
[----:B------:R-:W-:-:S13]  /*0c00*/  ISETP.GE.AND P0, PT, R12, R13, PT ;  /* 0x0000000d0c00720c */ /* 0x000fda0003f06270 */
[----:B------:R-:W-:Y:S05]  /*0c10*/  @P0 EXIT ;  /* 0x000000000000094d */ /* 0x000fea0003800000 */
[----:B------:R-:W-:Y:S01]  /*0c20*/  IADD3 R7, PT, PT, R0, R12, RZ ;  /* 0x0000000c00077210 */ /* 0x000fe20007ffe0ff */
[----:B------:R-:W-:Y:S04]  /*0c30*/  BSSY.RECONVERGENT B2, `(.L_x_17) ;  /* 0x000001f000027945 */ /* 0x000fe80003800200 */
[----:B------:R-:W-:Y:S02]  /*0c40*/  IMAD.IADD R3, R2, 0x1, -R7 ;  /* 0x0000000102037824 */ /* 0x000fe400078e0a07 */
[----:B------:R-:W-:-:S03]  /*0c50*/  IMAD.IADD R2, R7, 0x1, -R2 ;  /* 0x0000000107027824 */ /* 0x000fc600078e0a02 */
[----:B------:R-:W-:Y:S02]  /*0c60*/  LOP3.LUT P1, R4, R3, 0x3, RZ, 0xc0, !PT ;  /* 0x0000000303047812 */ /* 0x000fe4000782c0ff */
[----:B------:R-:W-:-:S11]  /*0c70*/  ISETP.GT.U32.AND P0, PT, R2, -0x4, PT ;  /* 0xfffffffc0200780c */ /* 0x000fd60003f04070 */
[----:B------:R-:W-:Y:S05]  /*0c80*/  @!P1 BRA `(.L_x_18) ;  /* 0x0000000000649947 */ /* 0x000fea0003800000 */
[----:B------:R-:W1:Y:S01]  /*0c90*/  LDC.64 R6, c[0x0][0x380] ;  /* 0x0000e000ff067b82 */ /* 0x000e620000000a00 */
[----:B------:R-:W0:Y:S01]  /*0ca0*/  LDCU.64 UR4, c[0x0][0x390] ;  /* 0x00007200ff0477ac */ /* 0x000e220008000a00 */
[----:B------:R-:W-:-:S04]  /*0cb0*/  IMAD.WIDE.U32 R2, R15, 0x4, RZ ;  /* 0x000000040f027825 */ /* 0x000fc800078e00ff */
[----:B------:R-:W-:Y:S02]  /*0cc0*/  IMAD.IADD R15, R15, 0x1, R4 ;  /* 0x000000010f0f7824 */ /* 0x000fe400078e0204 */
[----:B------:R-:W-:-:S03]  /*0cd0*/  IMAD.WIDE R2, R5, 0x4, R2 ;  /* 0x0000000405027825 */ /* 0x000fc600078e0202 */
[----:B0-----:R-:W-:-:S04]  /*0ce0*/  IADD3 R8, P1, PT, R2, UR4, RZ ;  /* 0x0000000402087c10 */ /* 0x001fc8000ff3e0ff */
[----:B------:R-:W-:Y:S01]  /*0cf0*/  IADD3.X R11, PT, PT, R3, UR5, RZ, P1, !PT ;  /* 0x00000005030b7c10 */ /* 0x000fe20008ffe4ff */
[----:B-1----:R-:W-:-:S04]  /*0d00*/  IMAD.WIDE.U32 R6, R12, 0x4, R6 ;  /* 0x000000040c067825 */ /* 0x002fc800078e0006 */
[----:B------:R-:W-:Y:S01]  /*0d10*/  IMAD.IADD R12, R12, 0x1, R4 ;  /* 0x000000010c0c7824 */ /* 0x000fe200078e0204 */
[----:B------:R-:W-:Y:S01]  /*0d20*/  IADD3 R4, PT, PT, -R4, RZ, RZ ;  /* 0x000000ff04047210 */ /* 0x000fe20007ffe1ff */
[----:B------:R-:W-:-:S04]  /*0d30*/  IMAD.WIDE R6, R0, 0x4, R6 ;  /* 0x0000000400067825 */ /* 0x000fc800078e0206 */
[----:B------:R-:W-:-:S07]  /*0d40*/  IMAD.MOV.U32 R9, RZ, RZ, R7 ;  /* 0x000000ffff097224 */ /* 0x000fce00078e0007 */
.L_x_19:
[----:B-1----:R-:W-:Y:S02]  /*0d50*/  IMAD.MOV.U32 R2, RZ, RZ, R6 ;  /* 0x000000ffff027224 */ /* 0x002fe400078e0006 */
[----:B------:R-:W-:-:S05]  /*0d60*/  IMAD.MOV.U32 R3, RZ, RZ, R9 ;  /* 0x000000ffff037224 */ /* 0x000fca00078e0009 */
[----:B------:R0:W2:Y:S01]  /*0d70*/  LDG.E R7, desc[UR6][R2.64] ;  /* 0x0000000602077981 */ /* 0x0000a2000c1e1900 */
[----:B------:R-:W-:Y:S01]  /*0d80*/  VIADD R4, R4, 0x1 ;  /* 0x0000000104047836 */ /* 0x000fe20000000000 */
[----:B------:R-:W-:-:S04]  /*0d90*/  IADD3 R6, P3, PT, R6, 0x4, RZ ;  /* 0x0000000406067810 */ /* 0x000fc80007f7e0ff */
[----:B------:R-:W-:Y:S01]  /*0da0*/  ISETP.NE.AND P1, PT, R4, RZ, PT ;  /* 0x000000ff0400720c */ /* 0x000fe20003f25270 */
[----:B------:R-:W-:Y:S02]  /*0db0*/  IMAD.X R9, RZ, RZ, R9, P3 ;  /* 0x000000ffff097224 */ /* 0x000fe400018e0609 */
[----:B0-----:R-:W-:Y:S01]  /*0dc0*/  IMAD.MOV.U32 R2, RZ, RZ, R8 ;  /* 0x000000ffff027224 */ /* 0x001fe200078e0008 */
[----:B------:R-:W-:Y:S01]  /*0dd0*/  IADD3 R8, P2, PT, R8, 0x4, RZ ;  /* 0x0000000408087810 */ /* 0x000fe20007f5e0ff */
[----:B------:R-:W-:-:S03]  /*0de0*/  IMAD.MOV.U32 R3, RZ, RZ, R11 ;  /* 0x000000ffff037224 */ /* 0x000fc600078e000b */
[----:B------:R-:W-:Y:S02]  /*0df0*/  IADD3.X R11, PT, PT, RZ, R11, RZ, P2, !PT ;  /* 0x0000000bff0b7210 */ /* 0x000fe400017fe4ff */
[----:B--2---:R1:W-:Y:S03]  /*0e00*/  STG.E desc[UR6][R2.64], R7 ;  /* 0x0000000702007986 */ /* 0x0043e6000c101906 */
[----:B------:R-:W-:Y:S05]  /*0e10*/  @P1 BRA `(.L_x_19) ;  /* 0xfffffffc00cc1947 */ /* 0x000fea000383ffff */
.L_x_18:
[----:B------:R-:W-:Y:S05]  /*0e20*/  BSYNC.RECONVERGENT B2 ;  /* 0x0000000000027941 */ /* 0x000fea0003800200 */
.L_x_17:
[----:B------:R-:W-:Y:S05]  /*0e30*/  @P0 EXIT ;  /* 0x000000000000094d */ /* 0x000fea0003800000 */
[----:B-1----:R-:W1:Y:S01]  /*0e40*/  LDC.64 R6, c[0x0][0x380] ;  /* 0x0000e000ff067b82 */ /* 0x002e620000000a00 */
[----:B------:R-:W2:Y:S01]  /*0e50*/  LDCU.64 UR4, c[0x0][0x390] ;  /* 0x00007200ff0477ac */ /* 0x000ea20008000a00 */
[----:B------:R-:W-:Y:S01]  /*0e60*/  IMAD.WIDE.U32 R2, R15, 0x4, RZ ;  /* 0x000000040f027825 */ /* 0x000fe200078e00ff */
[----:B------:R-:W-:Y:S03]  /*0e70*/  BSSY.RECONVERGENT B2, `(.L_x_20) ;  /* 0x000003c000027945 */ /* 0x000fe60003800200 */
[----:B------:R-:W-:-:S03]  /*0e80*/  IMAD.WIDE R2, R5, 0x4, R2 ;  /* 0x0000000405027825 */ /* 0x000fc600078e0202 */
[----:B--2---:R-:W-:-:S04]  /*0e90*/  IADD3 R2, P2, PT, R2, UR4, RZ ;  /* 0x0000000402027c10 */ /* 0x004fc8000ff5e0ff */
[----:B------:R-:W-:Y:S01]  /*0ea0*/  IADD3 R2, P3, PT, R2, 0x8, RZ ;  /* 0x0000000802027810 */ /* 0x000fe20007f7e0ff */
[----:B-1----:R-:W-:-:S03]  /*0eb0*/  IMAD.WIDE R6, R0, 0x4, R6 ;  /* 0x0000000400067825 */ /* 0x002fc600078e0206 */
[----:B------:R-:W-:Y:S01]  /*0ec0*/  IADD3.X R3, PT, PT, RZ, UR5, R3, P3, P2 ;  /* 0x00000005ff037c10 */ /* 0x000fe20009fe4403 */
[----:B------:R-:W-:Y:S01]  /*0ed0*/  IMAD.IADD R0, R13, 0x1, -R12 ;  /* 0x000000010d007824 */ /* 0x000fe200078e0a0c */
[----:B------:R-:W-:-:S04]  /*0ee0*/  IADD3 R4, P0, PT, R6, 0x8, RZ ;  /* 0x0000000806047810 */ /* 0x000fc80007f1e0ff */
[----:B------:R-:W-:Y:S01]  /*0ef0*/  ISETP.GT.AND P1, PT, R0, 0xc, PT ;  /* 0x0000000c0000780c */ /* 0x000fe20003f24270 */
[----:B------:R-:W-:Y:S01]  /*0f00*/  IMAD.X R5, RZ, RZ, R7, P0 ;  /* 0x000000ffff057224 */ /* 0x000fe200000e0607 */
[----:B------:R-:W-:-:S11]  /*0f10*/  PLOP3.LUT P0, PT, PT, PT, PT, 0x80, 0x8 ;  /* 0x000000000008781c */ /* 0x000fd60003f0f070 */
[----:B------:R-:W-:Y:S05]  /*0f20*/  @!P1 BRA `(.L_x_21) ;  /* 0x0000000000c09947 */ /* 0x000fea0003800000 */
[----:B------:R-:W-:Y:S01]  /*0f30*/  PLOP3.LUT P0, PT, PT, PT, PT, 0x8, 0x80 ;  /* 0x000000000080781c */ /* 0x000fe20003f0e170 */
[----:B------:R-:W-:-:S12]  /*0f40*/  VIADD R7, R13, 0xfffffff4 ;  /* 0xfffffff40d077836 */ /* 0x000fd80000000000 */
.L_x_22:
[----:B0-----:R-:W-:-:S05]  /*0f50*/  IMAD.WIDE R8, R12, 0x4, R4 ;  /* 0x000000040c087825 */ /* 0x001fca00078e0204 */
[----:B------:R-:W2:Y:S04]  /*0f60*/  LDG.E R15, desc[UR6][R8.64+-0x8] ;  /* 0xfffff806080f7981 */ /* 0x000ea8000c1e1900 */
[----:B--2---:R0:W-:Y:S04]  /*0f70*/  STG.E desc[UR6][R2.64+-0x8], R15 ;  /* 0xfffff80f02007986 */ /* 0x0041e8000c101906 */
[----:B------:R-:W2:Y:S04]  /*0f80*/  LDG.E R17, desc[UR6][R8.64+-0x4] ;  /* 0xfffffc0608117981 */ /* 0x000ea8000c1e1900 */
[----:B--2---:R1:W-:Y:S04]  /*0f90*/  STG.E desc[UR6][R2.64+-0x4], R17 ;  /* 0xfffffc1102007986 */ /* 0x0043e8000c101906 */
[----:B------:R-:W2:Y:S01]  /*0fa0*/  LDG.E R19, desc[UR6][R8.64] ;  /* 0x0000000608137981 */ /* 0x000ea2000c1e1900 */
[----:B------:R-:W-:-:S03]  /*0fb0*/  VIADD R11, R12, 0x4 ;  /* 0x000000040c0b7836 */ /* 0x000fc60000000000 */
[----:B--2---:R2:W-:Y:S04]  /*0fc0*/  STG.E desc[UR6][R2.64], R19 ;  /* 0x0000001302007986 */ /* 0x0045e8000c101906 */
[----:B------:R-:W3:Y:S01]  /*0fd0*/  LDG.E R21, desc[UR6][R8.64+0x4] ;  /* 0x0000040608157981 */ /* 0x000ee2000c1e1900 */
[----:B------:R-:W-:-:S03]  /*0fe0*/  IMAD.WIDE R10, R11, 0x4, R4 ;  /* 0x000000040b0a7825 */ /* 0x000fc600078e0204 */
[----:B---3--:R3:W-:Y:S04]  /*0ff0*/  STG.E desc[UR6][R2.64+0x4], R21 ;  /* 0x0000041502007986 */ /* 0x0087e8000c101906 */
[----:B------:R-:W4:Y:S04]  /*1000*/  LDG.E R23, desc[UR6][R10.64+-0x8] ;  /* 0xfffff8060a177981 */ /* 0x000f28000c1e1900 */
[----:B----4-:R4:W-:Y:S04]  /*1010*/  STG.E desc[UR6][R2.64+0x8], R23 ;  /* 0x0000081702007986 */ /* 0x0109e8000c101906 */
[----:B0-----:R-:W5:Y:S04]  /*1020*/  LDG.E R15, desc[UR6][R10.64+-0x4] ;  /* 0xfffffc060a0f7981 */ /* 0x001f68000c1e1900 */
[----:B-----5:R0:W-:Y:S04]  /*1030*/  STG.E desc[UR6][R2.64+0xc], R15 ;  /* 0x00000c0f02007986 */ /* 0x0201e8000c101906 */
[----:B-1----:R-:W5:Y:S01]  /*1040*/  LDG.E R17, desc[UR6][R10.64] ;  /* 0x000000060a117981 */ /* 0x002f62000c1e1900 */
[----:B------:R-:W-:-:S03]  /*1050*/  IADD3 R9, PT, PT, R12, 0x8, RZ ;  /* 0x000000080c097810 */ /* 0x000fc60007ffe0ff */
[----:B-----5:R1:W-:Y:S04]  /*1060*/  STG.E desc[UR6][R2.64+0x10], R17 ;  /* 0x0000101102007986 */ /* 0x0203e8000c101906 */
[----:B--2---:R-:W2:Y:S01]  /*1070*/  LDG.E R19, desc[UR6][R10.64+0x4] ;  /* 0x000004060a137981 */ /* 0x004ea2000c1e1900 */
[----:B------:R-:W-:-:S03]  /*1080*/  IMAD.WIDE R8, R9, 0x4, R4 ;  /* 0x0000000409087825 */ /* 0x000fc600078e0204 */
[----:B--2---:R2:W-:Y:S04]  /*1090*/  STG.E desc[UR6][R2.64+0x14], R19 ;  /* 0x0000141302007986 */ /* 0x0045e8000c101906 */
[----:B---3--:R-:W3:Y:S04]  /*10a0*/  LDG.E R21, desc[UR6][R8.64+-0x8] ;  /* 0xfffff80608157981 */ /* 0x008ee8000c1e1900 */
[----:B---3--:R3:W-:Y:S04]  /*10b0*/  STG.E desc[UR6][R2.64+0x18], R21 ;  /* 0x0000181502007986 */ /* 0x0087e8000c101906 */
[----:B----4-:R-:W4:Y:S04]  /*10c0*/  LDG.E R23, desc[UR6][R8.64+-0x4] ;  /* 0xfffffc0608177981 */ /* 0x010f28000c1e1900 */
[----:B----4-:R4:W-:Y:S04]  /*10d0*/  STG.E desc[UR6][R2.64+0x1c], R23 ;  /* 0x00001c1702007986 */ /* 0x0109e8000c101906 */
[----:B0-----:R-:W5:Y:S01]  /*10e0*/  LDG.E R15, desc[UR6][R8.64] ;  /* 0x00000006080f7981 */ /* 0x001f62000c1e1900 */
[----:B------:R-:W-:-:S03]  /*10f0*/  VIADD R11, R12, 0xc ;  /* 0x0000000c0c0b7836 */ /* 0x000fc60000000000 */
[----:B-----5:R0:W-:Y:S04]  /*1100*/  STG.E desc[UR6][R2.64+0x20], R15 ;  /* 0x0000200f02007986 */ /* 0x0201e8000c101906 */
[----:B-1----:R-:W5:Y:S01]  /*1110*/  LDG.E R17, desc[UR6][R8.64+0x4] ;  /* 0x0000040608117981 */ /* 0x002f62000c1e1900 */
[----:B------:R-:W-:-:S03]  /*1120*/  IMAD.WIDE R10, R11, 0x4, R4 ;  /* 0x000000040b0a7825 */ /* 0x000fc600078e0204 */
[----:B-----5:R-:W-:Y:S04]  /*1130*/  STG.E desc[UR6][R2.64+0x24], R17 ;  /* 0x0000241102007986 */ /* 0x020fe8000c101906 */
[----:B--2---:R-:W2:Y:S04]  /*1140*/  LDG.E R19, desc[UR6][R10.64+-0x8] ;  /* 0xfffff8060a137981 */ /* 0x004ea8000c1e1900 */
[----:B--2---:R-:W-:Y:S04]  /*1150*/  STG.E desc[UR6][R2.64+0x28], R19 ;  /* 0x0000281302007986 */ /* 0x004fe8000c101906 */
[----:B---3--:R-:W2:Y:S04]  /*1160*/  LDG.E R21, desc[UR6][R10.64+-0x4] ;  /* 0xfffffc060a157981 */ /* 0x008ea8000c1e1900 */
[----:B--2---:R-:W-:Y:S04]  /*1170*/  STG.E desc[UR6][R2.64+0x2c], R21 ;  /* 0x00002c1502007986 */ /* 0x004fe8000c101906 */
[----:B----4-:R-:W2:Y:S01]  /*1180*/  LDG.E R23, desc[UR6][R10.64] ;  /* 0x000000060a177981 */ /* 0x010ea2000c1e1900 */
[----:B------:R-:W-:-:S05]  /*1190*/  VIADD R12, R12, 0x10 ;  /* 0x000000100c0c7836 */ /* 0x000fca0000000000 */
[----:B------:R-:W-:Y:S01]  /*11a0*/  ISETP.GE.AND P1, PT, R12, R7, PT ;  /* 0x000000070c00720c */ /* 0x000fe20003f26270 */
[----:B--2---:R-:W-:Y:S04]  /*11b0*/  STG.E desc[UR6][R2.64+0x30], R23 ;  /* 0x0000301702007986 */ /* 0x004fe8000c101906 */
[----:B0-----:R-:W2:Y:S01]  /*11c0*/  LDG.E R15, desc[UR6][R10.64+0x4] ;  /* 0x000004060a0f7981 */ /* 0x001ea2000c1e1900 */
[----:B------:R-:W-:-:S05]  /*11d0*/  IADD3 R0, P2, PT, R2, 0x40, RZ ;  /* 0x0000004002007810 */ /* 0x000fca0007f5e0ff */
[----:B------:R-:W-:Y:S01]  /*11e0*/  IMAD.X R9, RZ, RZ, R3, P2 ;  /* 0x000000ffff097224 */ /* 0x000fe200010e0603 */
[----:B--2---:R0:W-:Y:S02]  /*11f0*/  STG.E desc[UR6][R2.64+0x34], R15 ;  /* 0x0000340f02007986 */ /* 0x0041e4000c101906 */
[----:B0-----:R-:W-:Y:S02]  /*1200*/  IMAD.MOV.U32 R2, RZ, RZ, R0 ;  /* 0x000000ffff027224 */ /* 0x001fe400078e0000 */
[----:B------:R-:W-:Y:S01]  /*1210*/  IMAD.MOV.U32 R3, RZ, RZ, R9 ;  /* 0x000000ffff037224 */ /* 0x000fe200078e0009 */
[----:B------:R-:W-:Y:S06]  /*1220*/  @!P1 BRA `(.L_x_22) ;  /* 0xfffffffc00489947 */ /* 0x000fec000383ffff */
.L_x_21:
[----:B------:R-:W-:Y:S05]  /*1230*/  BSYNC.RECONVERGENT B2 ;  /* 0x0000000000027941 */ /* 0x000fea0003800200 */
.L_x_20:
[----:B------:R-:W-:Y:S01]  /*1240*/  IADD3 R0, PT, PT, R13, -R12, RZ ;  /* 0x8000000c0d007210 */ /* 0x000fe20007ffe0ff */
[----:B------:R-:W-:Y:S03]  /*1250*/  BSSY.RECONVERGENT B2, `(.L_x_23) ;  /* 0x000001c000027945 */ /* 0x000fe60003800200 */
[----:B------:R-:W-:-:S13]  /*1260*/  ISETP.GT.AND P1, PT, R0, 0x4, PT ;  /* 0x000000040000780c */ /* 0x000fda0003f24270 */
[----:B------:R-:W-:Y:S05]  /*1270*/  @!P1 BRA `(.L_x_24) ;  /* 0x0000000000649947 */ /* 0x000fea0003800000 */
[----:B------:R-:W-:-:S05]  /*1280*/  IMAD.WIDE R6, R12, 0x4, R4 ;  /* 0x000000040c067825 */ /* 0x000fca00078e0204 */
[----:B------:R-:W2:Y:S04]  /*1290*/  LDG.E R11, desc[UR6][R6.64+-0x8] ;  /* 0xfffff806060b7981 */ /* 0x000ea8000c1e1900 */
[----:B--2---:R1:W-:Y:S04]  /*12a0*/  STG.E desc[UR6][R2.64+-0x8], R11 ;  /* 0xfffff80b02007986 */ /* 0x0043e8000c101906 */
[----:B------:R-:W2:Y:S04]  /*12b0*/  LDG.E R15, desc[UR6][R6.64+-0x4] ;  /* 0xfffffc06060f7981 */ /* 0x000ea8000c1e1900 */
[----:B--2---:R2:W-:Y:S04]  /*12c0*/  STG.E desc[UR6][R2.64+-0x4], R15 ;  /* 0xfffffc0f02007986 */ /* 0x0045e8000c101906 */
[----:B------:R-:W3:Y:S01]  /*12d0*/  LDG.E R17, desc[UR6][R6.64] ;  /* 0x0000000606117981 */ /* 0x000ee2000c1e1900 */
[----:B0-----:R-:W-:-:S03]  /*12e0*/  VIADD R9, R12, 0x4 ;  /* 0x000000040c097836 */ /* 0x001fc60000000000 */
[----:B---3--:R0:W-:Y:S04]  /*12f0*/  STG.E desc[UR6][R2.64], R17 ;  /* 0x0000001102007986 */ /* 0x0081e8000c101906 */
[----:B------:R-:W3:Y:S01]  /*1300*/  LDG.E R19, desc[UR6][R6.64+0x4] ;  /* 0x0000040606137981 */ /* 0x000ee2000c1e1900 */
[----:B------:R-:W-:-:S03]  /*1310*/  IMAD.WIDE R8, R9, 0x4, R4 ;  /* 0x0000000409087825 */ /* 0x000fc600078e0204 */
[----:B---3--:R-:W-:Y:S04]  /*1320*/  STG.E desc[UR6][R2.64+0x4], R19 ;  /* 0x0000041302007986 */ /* 0x008fe8000c101906 */
[----:B------:R-:W3:Y:S04]  /*1330*/  LDG.E R21, desc[UR6][R8.64+-0x8] ;  /* 0xfffff80608157981 */ /* 0x000ee8000c1e1900 */
[----:B---3--:R-:W-:Y:S04]  /*1340*/  STG.E desc[UR6][R2.64+0x8], R21 ;  /* 0x0000081502007986 */ /* 0x008fe8000c101906 */
[----:B-1----:R-:W3:Y:S04]  /*1350*/  LDG.E R11, desc[UR6][R8.64+-0x4] ;  /* 0xfffffc06080b7981 */ /* 0x002ee8000c1e1900 */
[----:B---3--:R-:W-:Y:S04]  /*1360*/  STG.E desc[UR6][R2.64+0xc], R11 ;  /* 0x00000c0b02007986 */ /* 0x008fe8000c101906 */
[----:B--2---:R-:W2:Y:S01]  /*1370*/  LDG.E R15, desc[UR6][R8.64] ;  /* 0x00000006080f7981 */ /* 0x004ea2000c1e1900 */
[----:B------:R-:W-:-:S03]  /*1380*/  IADD3 R0, P1, PT, R2, 0x20, RZ ;  /* 0x0000002002007810 */ /* 0x000fc60007f3e0ff */
[----:B--2---:R-:W-:Y:S04]  /*1390*/  STG.E desc[UR6][R2.64+0x10], R15 ;  /* 0x0000100f02007986 */ /* 0x004fe8000c101906 */
[----:B0-----:R-:W2:Y:S01]  /*13a0*/  LDG.E R17, desc[UR6][R8.64+0x4] ;  /* 0x0000040608117981 */ /* 0x001ea2000c1e1900 */
[----:B------:R-:W-:Y:S01]  /*13b0*/  IMAD.X R7, RZ, RZ, R3, P1 ;  /* 0x000000ffff077224 */ /* 0x000fe200008e0603 */
[----:B------:R-:W-:Y:S01]  /*13c0*/  PLOP3.LUT P0, PT, PT, PT, PT, 0x8, 0x80 ;  /* 0x000000000080781c */ /* 0x000fe20003f0e170 */
[----:B------:R-:W-:Y:S01]  /*13d0*/  VIADD R12, R12, 0x8 ;  /* 0x000000080c0c7836 */ /* 0x000fe20000000000 */
[----:B--2---:R0:W-:Y:S02]  /*13e0*/  STG.E desc[UR6][R2.64+0x14], R17 ;  /* 0x0000141102007986 */ /* 0x0041e4000c101906 */
[----:B0-----:R-:W-:-:S02]  /*13f0*/  IMAD.MOV.U32 R2, RZ, RZ, R0 ;  /* 0x000000ffff027224 */ /* 0x001fc400078e0000 */
[----:B------:R-:W-:-:S07]  /*1400*/  IMAD.MOV.U32 R3, RZ, RZ, R7 ;  /* 0x000000ffff037224 */ /* 0x000fce00078e0007 */
.L_x_24:
[----:B------:R-:W-:Y:S05]  /*1410*/  BSYNC.RECONVERGENT B2 ;  /* 0x0000000000027941 */ /* 0x000fea0003800200 */
.L_x_23:
[----:B------:R-:W-:-:S13]  /*1420*/  ISETP.LT.OR P0, PT, R12, R13, P0 ;  /* 0x0000000d0c00720c */ /* 0x000fda0000701670 */
[----:B------:R-:W-:Y:S05]  /*1430*/  @!P0 EXIT ;  /* 0x000000000000894d */ /* 0x000fea0003800000 */
[----:B------:R-:W-:-:S05]  /*1440*/  IMAD.WIDE R4, R12, 0x4, R4 ;  /* 0x000000040c047825 */ /* 0x000fca00078e0204 */
[----:B------:R-:W2:Y:S04]  /*1450*/  LDG.E R7, desc[UR6][R4.64+-0x8] ;  /* 0xfffff80604077981 */ /* 0x000ea8000c1e1900 */
[----:B--2---:R-:W-:Y:S04]  /*1460*/  STG.E desc[UR6][R2.64+-0x8], R7 ;  /* 0xfffff80702007986 */ /* 0x004fe8000c101906 */
[----:B0-----:R-:W2:Y:S04]  /*1470*/  LDG.E R9, desc[UR6][R4.64+-0x4] ;  /* 0xfffffc0604097981 */ /* 0x001ea8000c1e1900 */
[----:B--2---:R-:W-:Y:S04]  /*1480*/  STG.E desc[UR6][R2.64+-0x4], R9 ;  /* 0xfffffc0902007986 */ /* 0x004fe8000c101906 */
[----:B------:R-:W2:Y:S04]  /*1490*/  LDG.E R11, desc[UR6][R4.64] ;  /* 0x00000006040b7981 */ /* 0x000ea8000c1e1900 */
[----:B--2---:R-:W-:Y:S04]  /*14a0*/  STG.E desc[UR6][R2.64], R11 ;  /* 0x0000000b02007986 */ /* 0x004fe8000c101906 */
[----:B------:R-:W2:Y:S04]  /*14b0*/  LDG.E R13, desc[UR6][R4.64+0x4] ;  /* 0x00000406040d7981 */ /* 0x000ea8000c1e1900 */
[----:B--2---:R-:W-:Y:S01]  /*14c0*/  STG.E desc[UR6][R2.64+0x4], R13 ;  /* 0x0000040d02007986 */ /* 0x004fe2000c101906 */
[----:B------:R-:W-:Y:S05]  /*14d0*/  EXIT ;  /* 0x000000000000794d */ /* 0x000fea0003800000 */
.L_x_16:
[----:B------:R-:W-:-:S13]  /*14e0*/  ISETP.GE.AND P0, PT, R17, R4, PT ;  /* 0x000000041100720c */ /* 0x000fda0003f06270 */
[----:B------:R-:W-:Y:S05]  /*14f0*/  @P0 EXIT ;  /* 0x000000000000094d */ /* 0x000fea0003800000 */
[----:B------:R-:W-:Y:S01]  /*1500*/  IADD3 R6, PT, PT, R3, R0, RZ ;  /* 0x0000000003067210 */ /* 0x000fe20007ffe0ff */
[----:B------:R-:W-:Y:S01]  /*1510*/  BSSY.RECONVERGENT B2, `(.L_x_25) ;  /* 0x000001e000027945 */ /* 0x000fe20003800200 */
[C-C-:B------:R-:W-:Y:S01]  /*1520*/  IADD3 R3, PT, PT, R2.reuse, R5, R17.reuse ;  /* 0x0000000502037210 */ /* 0x140fe20007ffe011 */
[----:B------:R-:W-:-:S04]  /*1530*/  IMAD.IADD R2, R2, 0x1, R17 ;  /* 0x0000000102027824 */ /* 0x000fc800078e0211 */
[----:B------:R-:W-:Y:S01]  /*1540*/  IMAD.IADD R3, R6, 0x1, -R3 ;  /* 0x0000000106037824 */ /* 0x000fe200078e0a03 */
[----:B------:R-:W-:-:S04]  /*1550*/  IADD3 R2, PT, PT, R2, R5, -R6 ;  /* 0x0000000502027210 */ /* 0x000fc80007ffe806 */
[----:B------:R-:W-:Y:S02]  /*1560*/  LOP3.LUT P1, R12, R3, 0x3, RZ, 0xc0, !PT ;  /* 0x00000003030c7812 */ /* 0x000fe4000782c0ff */
[----:B------:R-:W-:-:S11]  /*1570*/  ISETP.GT.U32.AND P0, PT, R2, -0x4, PT ;  /* 0xfffffffc0200780c */ /* 0x000fd60003f04070 */
[----:B------:R-:W-:Y:S05]  /*1580*/  @!P1 BRA `(.L_x_26) ;  /* 0x0000000000589947 */ /* 0x000fea0003800000 */
[----:B------:R-:W1:Y:S01]  /*1590*/  LDCU.64 UR4, c[0x0][0x388] ;  /* 0x00007100ff0477ac */ /* 0x000e620008000a00 */
[----:B------:R-:W-:Y:S01]  /*15a0*/  IMAD.WIDE R2, R5, 0x4, RZ ;  /* 0x0000000405027825 */ /* 0x000fe200078e02ff */
[----:B------:R-:W2:Y:S03]  /*15b0*/  LDCU.64 UR8, c[0x0][0x390] ;  /* 0x00007200ff0877ac */ /* 0x000ea60008000a00 */
[----:B0-----:R-:W-:-:S04]  /*15c0*/  IMAD.WIDE R8, R0, 0x4, RZ ;  /* 0x0000000400087825 */ /* 0x001fc800078e02ff */
[----:B------:R-:W-:-:S04]  /*15d0*/  IMAD.WIDE.U32 R6, R15, 0x4, R2 ;  /* 0x000000040f067825 */ /* 0x000fc800078e0002 */
[----:B------:R-:W-:Y:S01]  /*15e0*/  IMAD.IADD R15, R15, 0x1, R12 ;  /* 0x000000010f0f7824 */ /* 0x000fe200078e020c */
[----:B-1----:R-:W-:Y:S01]  /*15f0*/  IADD3 R2, P2, P3, -R8, UR4, R2 ;  /* 0x0000000408027c10 */ /* 0x002fe2000fb5e102 */
[----:B------:R-:W-:Y:S01]  /*1600*/  IMAD.MOV R8, RZ, RZ, -R12 ;  /* 0x000000ffff087224 */ /* 0x000fe200078e0a0c */
[----:B--2---:R-:W-:Y:S02]  /*1610*/  IADD3 R10, P1, PT, R6, UR8, RZ ;  /* 0x00000008060a7c10 */ /* 0x004fe4000ff3e0ff */
[----:B------:R-:W-:Y:S02]  /*1620*/  IADD3.X R3, PT, PT, ~R9, UR5, R3, P2, P3 ;  /* 0x0000000509037c10 */ /* 0x000fe400097e6503 */
[----:B------:R-:W-:-:S09]  /*1630*/  IADD3.X R11, PT, PT, R7, UR9, RZ, P1, !PT ;  /* 0x00000009070b7c10 */ /* 0x000fd20008ffe4ff */
.L_x_27:
[----:B-1----:R-:W-:-:S05]  /*1640*/  IMAD.WIDE R6, R17, 0x4, R2 ;  /* 0x0000000411067825 */ /* 0x002fca00078e0202 */
[----:B------:R0:W2:Y:S01]  /*1650*/  LDG.E R9, desc[UR6][R6.64] ;  /* 0x0000000606097981 */ /* 0x0000a2000c1e1900 */
[----:B------:R-:W-:Y:S02]  /*1660*/  VIADD R8, R8, 0x1 ;  /* 0x0000000108087836 */ /* 0x000fe40000000000 */
[----:B------:R-:W-:-:S03]  /*1670*/  VIADD R17, R17, 0x1 ;  /* 0x0000000111117836 */ /* 0x000fc60000000000 */
[----:B------:R-:W-:Y:S01]  /*1680*/  ISETP.NE.AND P1, PT, R8, RZ, PT ;  /* 0x000000ff0800720c */ /* 0x000fe20003f25270 */
[----:B0-----:R-:W-:Y:S01]  /*1690*/  IMAD.MOV.U32 R6, RZ, RZ, R10 ;  /* 0x000000ffff067224 */ /* 0x001fe200078e000a */
[----:B------:R-:W-:Y:S02]  /*16a0*/  MOV R7, R11 ;  /* 0x0000000b00077202 */ /* 0x000fe40000000f00 */
[----:B------:R-:W-:-:S05]  /*16b0*/  IADD3 R10, P2, PT, R10, 0x4, RZ ;  /* 0x000000040a0a7810 */ /* 0x000fca0007f5e0ff */
[----:B------:R-:W-:Y:S01]  /*16c0*/  IMAD.X R11, RZ, RZ, R11, P2 ;  /* 0x000000ffff0b7224 */ /* 0x000fe200010e060b */
[----:B--2---:R1:W-:Y:S03]  /*16d0*/  STG.E desc[UR6][R6.64], R9 ;  /* 0x0000000906007986 */ /* 0x0043e6000c101906 */
[----:B------:R-:W-:Y:S05]  /*16e0*/  @P1 BRA `(.L_x_27) ;  /* 0xfffffffc00d41947 */ /* 0x000fea000383ffff */
.L_x_26:
[----:B------:R-:W-:Y:S05]  /*16f0*/  BSYNC.RECONVERGENT B2 ;  /* 0x0000000000027941 */ /* 0x000fea0003800200 */
.L_x_25:
[----:B------:R-:W-:Y:S05]  /*1700*/  @P0 EXIT ;  /* 0x000000000000094d */ /* 0x000fea0003800000 */
[----:B------:R-:W2:Y:S01]  /*1710*/  LDCU.64 UR4, c[0x0][0x388] ;  /* 0x00007100ff0477ac */ /* 0x000ea20008000a00 */
[----:B-1----:R-:W-:Y:S01]  /*1720*/  IMAD.WIDE R6, R5, 0x4, RZ ;  /* 0x0000000405067825 */ /* 0x002fe200078e02ff */
[----:B------:R-:W-:Y:S01]  /*1730*/  BSSY.RECONVERGENT B2, `(.L_x_28) ;  /* 0x000003f000027945 */ /* 0x000fe20003800200 */
[----:B------:R-:W1:Y:S02]  /*1740*/  LDCU.64 UR8, c[0x0][0x390] ;  /* 0x00007200ff0877ac */ /* 0x000e640008000a00 */
[----:B0-----:R-:W-:-:S04]  /*1750*/  IMAD.WIDE R8, R0, 0x4, RZ ;  /* 0x0000000400087825 */ /* 0x001fc800078e02ff */
[----:B------:R-:W-:-:S04]  /*1760*/  IMAD.WIDE.U32 R2, R15, 0x4, R6 ;  /* 0x000000040f027825 */ /* 0x000fc800078e0006 */
[----:B------:R-:W-:Y:S01]  /*1770*/  IMAD.IADD R0, R4, 0x1, -R17 ;  /* 0x0000000104007824 */ /* 0x000fe200078e0a11 */
[----:B--2---:R-:W-:-:S04]  /*1780*/  IADD3 R6, P1, P2, -R8, UR4, R6 ;  /* 0x0000000408067c10 */ /* 0x004fc8000fa3e106 */
[----:B------:R-:W-:Y:S02]  /*1790*/  IADD3.X R7, PT, PT, ~R9, UR5, R7, P1, P2 ;  /* 0x0000000509077c10 */ /* 0x000fe40008fe4507 */
[----:B------:R-:W-:Y:S02]  /*17a0*/  ISETP.GT.AND P1, PT, R0, 0xc, PT ;  /* 0x0000000c0000780c */ /* 0x000fe40003f24270 */
[----:B-1----:R-:W-:Y:S02]  /*17b0*/  IADD3 R2, P0, PT, R2, UR8, RZ ;  /* 0x0000000802027c10 */ /* 0x002fe4000ff1e0ff */
[----:B------:R-:W-:Y:S02]  /*17c0*/  IADD3 R6, P2, PT, R6, 0x8, RZ ;  /* 0x0000000806067810 */ /* 0x000fe40007f5e0ff */
[----:B------:R-:W-:-:S03]  /*17d0*/  IADD3 R2, P3, PT, R2, 0x8, RZ ;  /* 0x0000000802027810 */ /* 0x000fc60007f7e0ff */
[----:B------:R-:W-:Y:S01]  /*17e0*/  IMAD.X R7, RZ, RZ, R7, P2 ;  /* 0x000000ffff077224 */ /* 0x000fe200010e0607 */
[----:B------:R-:W-:Y:S02]  /*17f0*/  IADD3.X R3, PT, PT, RZ, UR9, R3, P3, P0 ;  /* 0x00000009ff037c10 */ /* 0x000fe40009fe0403 */
[----:B------:R-:W-:Y:S01]  /*1800*/  PLOP3.LUT P0, PT, PT, PT, PT, 0x80, 0x8 ;  /* 0x000000000008781c */ /* 0x000fe20003f0f070 */
[----:B------:R-:W-:-:S12]  /*1810*/  @!P1 BRA `(.L_x_29) ;  /* 0x0000000000c09947 */ /* 0x000fd80003800000 */
[----:B------:R-:W-:Y:S02]  /*1820*/  PLOP3.LUT P0, PT, PT, PT, PT, 0x8, 0x80 ;  /* 0x000000000080781c */ /* 0x000fe40003f0e170 */
[----:B------:R-:W-:-:S11]  /*1830*/  IADD3 R0, PT, PT, R4, -0xc, RZ ;  /* 0xfffffff404007810 */ /* 0x000fd60007ffe0ff */
.L_x_30:
[----:B------:R-:W-:-:S05]  /*1840*/  IMAD.WIDE R8, R17, 0x4, R6 ;  /* 0x0000000411087825 */ /* 0x000fca00078e0206 */
        /* <DEDUP_REMOVED lines=15> */
[----:B------:R-:W-:-:S03]  /*1940*/  VIADD R9, R17, 0x8 ;  /* 0x0000000811097836 */ /* 0x000fc60000000000 */
        /* <DEDUP_REMOVED lines=26> */
[----:B0-----:R-:W-:Y:S01]  /*1af0*/  MOV R2, R8 ;  /* 0x0000000800027202 */ /* 0x001fe20000000f00 */
[----:B------:R-:W-:Y:S01]  /*1b00*/  IMAD.MOV.U32 R3, RZ, RZ, R9 ;  /* 0x000000ffff037224 */ /* 0x000fe200078e0009 */
[----:B------:R-:W-:Y:S06]  /*1b10*/  @!P1 BRA `(.L_x_30) ;  /* 0xfffffffc00489947 */ /* 0x000fec000383ffff */
.L_x_29:
[----:B------:R-:W-:Y:S05]  /*1b20*/  BSYNC.RECONVERGENT B2 ;  /* 0x0000000000027941 */ /* 0x000fea0003800200 */
.L_x_28:
[----:B------:R-:W-:Y:S01]  /*1b30*/  IMAD.IADD R0, R4, 0x1, -R17 ;  /* 0x0000000104007824 */ /* 0x000fe200078e0a11 */
[----:B------:R-:W-:Y:S04]  /*1b40*/  BSSY.RECONVERGENT B2, `(.L_x_31) ;  /* 0x000001c000027945 */ /* 0x000fe80003800200 */
[----:B------:R-:W-:-:S13]  /*1b50*/  ISETP.GT.AND P1, PT, R0, 0x4, PT ;  /* 0x000000040000780c */ /* 0x000fda0003f24270 */
[----:B------:R-:W-:Y:S05]  /*1b60*/  @!P1 BRA `(.L_x_32) ;  /* 0x0000000000649947 */ /* 0x000fea0003800000 */
        /* <DEDUP_REMOVED lines=10> */
[----:B---3--:R-:W-:Y:S04]  /*1c10*/  STG.E desc[UR6][R2.64+0x4], R19 ;  /* 0x0000041302007986 */ /* 0x008fe8000c101906 */
[----:B------:R-:W3:Y:S04]  /*1c20*/  LDG.E R21, desc[UR6][R10.64+-0x8] ;  /* 0xfffff8060a157981 */ /* 0x000ee8000c1e1900 */
[----:B---3--:R-:W-:Y:S04]  /*1c30*/  STG.E desc[UR6][R2.64+0x8], R21 ;  /* 0x0000081502007986 */ /* 0x008fe8000c101906 */
[----:B0-----:R-:W3:Y:S04]  /*1c40*/  LDG.E R5, desc[UR6][R10.64+-0x4] ;  /* 0xfffffc060a057981 */ /* 0x001ee8000c1e1900 */
[----:B---3--:R-:W-:Y:S04]  /*1c50*/  STG.E desc[UR6][R2.64+0xc], R5 ;  /* 0x00000c0502007986 */ /* 0x008fe8000c101906 */
[----:B-1----:R-:W3:Y:S01]  /*1c60*/  LDG.E R13, desc[UR6][R10.64] ;  /* 0x000000060a0d7981 */ /* 0x002ee2000c1e1900 */
[----:B------:R-:W-:-:S03]  /*1c70*/  IADD3 R0, P1, PT, R2, 0x20, RZ ;  /* 0x0000002002007810 */ /* 0x000fc60007f3e0ff */
[----:B---3--:R-:W-:Y:S04]  /*1c80*/  STG.E desc[UR6][R2.64+0x10], R13 ;  /* 0x0000100d02007986 */ /* 0x008fe8000c101906 */
[----:B--2---:R-:W2:Y:S01]  /*1c90*/  LDG.E R15, desc[UR6][R10.64+0x4] ;  /* 0x000004060a0f7981 */ /* 0x004ea2000c1e1900 */
[----:B------:R-:W-:Y:S01]  /*1ca0*/  IMAD.X R9, RZ, RZ, R3, P1 ;  /* 0x000000ffff097224 */ /* 0x000fe200008e0603 */
[----:B------:R-:W-:Y:S01]  /*1cb0*/  PLOP3.LUT P0, PT, PT, PT, PT, 0x8, 0x80 ;  /* 0x000000000080781c */ /* 0x000fe20003f0e170 */
[----:B------:R-:W-:Y:S01]  /*1cc0*/  VIADD R17, R17, 0x8 ;  /* 0x0000000811117836 */ /* 0x000fe20000000000 */
[----:B--2---:R0:W-:Y:S02]  /*1cd0*/  STG.E desc[UR6][R2.64+0x14], R15 ;  /* 0x0000140f02007986 */ /* 0x0041e4000c101906 */
[----:B0-----:R-:W-:Y:S01]  /*1ce0*/  MOV R2, R0 ;  /* 0x0000000000027202 */ /* 0x001fe20000000f00 */
[----:B------:R-:W-:-:S08]  /*1cf0*/  IMAD.MOV.U32 R3, RZ, RZ, R9 ;  /* 0x000000ffff037224 */ /* 0x000fd000078e0009 */
.L_x_32:
[----:B------:R-:W-:Y:S05]  /*1d00*/  BSYNC.RECONVERGENT B2 ;  /* 0x0000000000027941 */ /* 0x000fea0003800200 */
.L_x_31:
[----:B------:R-:W-:-:S13]  /*1d10*/  ISETP.LT.OR P0, PT, R17, R4, P0 ;  /* 0x000000041100720c */ /* 0x000fda0000701670 */
[----:B------:R-:W-:Y:S05]  /*1d20*/  @!P0 EXIT ;  /* 0x000000000000894d */ /* 0x000fea0003800000 */
[----:B------:R-:W-:-:S05]  /*1d30*/  IMAD.WIDE R6, R17, 0x4, R6 ;  /* 0x0000000411067825 */ /* 0x000fca00078e0206 */
[----:B------:R-:W2:Y:S04]  /*1d40*/  LDG.E R5, desc[UR6][R6.64+-0x8] ;  /* 0xfffff80606057981 */ /* 0x000ea8000c1e1900 */
[----:B--2---:R-:W-:Y:S04]  /*1d50*/  STG.E desc[UR6][R2.64+-0x8], R5 ;  /* 0xfffff80502007986 */ /* 0x004fe8000c101906 */
[----:B------:R-:W2:Y:S04]  /*1d60*/  LDG.E R9, desc[UR6][R6.64+-0x4] ;  /* 0xfffffc0606097981 */ /* 0x000ea8000c1e1900 */
[----:B--2---:R-:W-:Y:S04]  /*1d70*/  STG.E desc[UR6][R2.64+-0x4], R9 ;  /* 0xfffffc0902007986 */ /* 0x004fe8000c101906 */
[----:B------:R-:W2:Y:S04]  /*1d80*/  LDG.E R11, desc[UR6][R6.64] ;  /* 0x00000006060b7981 */ /* 0x000ea8000c1e1900 */
[----:B--2---:R-:W-:Y:S04]  /*1d90*/  STG.E desc[UR6][R2.64], R11 ;  /* 0x0000000b02007986 */ /* 0x004fe8000c101906 */
[----:B------:R-:W2:Y:S04]  /*1da0*/  LDG.E R13, desc[UR6][R6.64+0x4] ;  /* 0x00000406060d7981 */ /* 0x000ea8000c1e1900 */
[----:B--2---:R-:W-:Y:S01]  /*1db0*/  STG.E desc[UR6][R2.64+0x4], R13 ;  /* 0x0000040d02007986 */ /* 0x004fe2000c101906 */
[----:B------:R-:W-:Y:S05]  /*1dc0*/  EXIT ;  /* 0x000000000000794d */ /* 0x000fea0003800000 */
        .weak           $__internal_0_$__cuda_sm20_div_rn_f64_full
        .type           $__internal_0_$__cuda_sm20_div_rn_f64_full,@function
        .size           $__internal_0_$__cuda_sm20_div_rn_f64_full,(.L_x_39 - $__internal_0_$__cuda_sm20_div_rn_f64_full)
$__internal_0_$__cuda_sm20_div_rn_f64_full:
[C---:B------:R-:W-:Y:S01]  /*1dd0*/  FSETP.GEU.AND P0, PT, |R7|.reuse, 1.469367938527859385e-39, PT ;  /* 0x001000000700780b */ /* 0x040fe20003f0e200 */
[----:B------:R-:W-:Y:S01]  /*1de0*/  IMAD.MOV.U32 R10, RZ, RZ, 0x1 ;  /* 0x00000001ff0a7424 */ /* 0x000fe200078e00ff */
[C---:B------:R-:W-:Y:S01]  /*1df0*/  LOP3.LUT R2, R7.reuse, 0x800fffff, RZ, 0xc0, !PT ;  /* 0x800fffff07027812 */ /* 0x040fe200078ec0ff */
[----:B------:R-:W-:Y:S01]  /*1e00*/  IMAD.MOV.U32 R4, RZ, RZ, 0x1ca00000 ;  /* 0x1ca00000ff047424 */ /* 0x000fe200078e00ff */
[----:B------:R-:W-:Y:S02]  /*1e10*/  LOP3.LUT R15, R7, 0x7ff00000, RZ, 0xc0, !PT ;  /* 0x7ff00000070f7812 */ /* 0x000fe400078ec0ff */
[----:B------:R-:W-:Y:S01]  /*1e20*/  LOP3.LUT R3, R2, 0x3ff00000, RZ, 0xfc, !PT ;  /* 0x3ff0000002037812 */ /* 0x000fe200078efcff */
[----:B------:R-:W-:Y:S01]  /*1e30*/  IMAD.MOV.U32 R2, RZ, RZ, R6 ;  /* 0x000000ffff027224 */ /* 0x000fe200078e0006 */
[----:B------:R-:W-:-:S04]  /*1e40*/  LOP3.LUT R14, R9, 0x7ff00000, RZ, 0xc0, !PT ;  /* 0x7ff00000090e7812 */ /* 0x000fc800078ec0ff */
[----:B------:R-:W-:Y:S01]  /*1e50*/  ISETP.GE.U32.AND P1, PT, R14, R15, PT ;  /* 0x0000000f0e00720c */ /* 0x000fe20003f26070 */
[----:B------:R-:W-:Y:S01]  /*1e60*/  @!P0 DMUL R2, R6, 8.98846567431157953865e+307 ;  /* 0x7fe0000006028828 */ /* 0x000fe20000000000 */
[----:B------:R-:W-:-:S05]  /*1e70*/  IMAD.MOV.U32 R21, RZ, RZ, R14 ;  /* 0x000000ffff157224 */ /* 0x000fca00078e000e */
[----:B------:R-:W0:Y:S02]  /*1e80*/  MUFU.RCP64H R11, R3 ;  /* 0x00000003000b7308 */ /* 0x000e240000001800 */
[----:B0-----:R-:W-:-:S08]  /*1e90*/  DFMA R12, R10, -R2, 1 ;  /* 0x3ff000000a0c742b */ /* 0x001fd00000000802 */
[----:B------:R-:W-:-:S08]  /*1ea0*/  DFMA R12, R12, R12, R12 ;  /* 0x0000000c0c0c722b */ /* 0x000fd0000000000c */
[----:B------:R-:W-:Y:S01]  /*1eb0*/  DFMA R12, R10, R12, R10 ;  /* 0x0000000c0a0c722b */ /* 0x000fe2000000000a */
[----:B------:R-:W-:Y:S02]  /*1ec0*/  SEL R11, R4, 0x63400000, !P1 ;  /* 0x63400000040b7807 */ /* 0x000fe40004800000 */
[----:B------:R-:W-:Y:S02]  /*1ed0*/  FSETP.GEU.AND P1, PT, |R9|, 1.469367938527859385e-39, PT ;  /* 0x001000000900780b */ /* 0x000fe40003f2e200 */
[----:B------:R-:W-:-:S03]  /*1ee0*/  LOP3.LUT R11, R11, 0x800fffff, R9, 0xf8, !PT ;  /* 0x800fffff0b0b7812 */ /* 0x000fc600078ef809 */
[----:B------:R-:W-:Y:S01]  /*1ef0*/  DFMA R16, R12, -R2, 1 ;  /* 0x3ff000000c10742b */ /* 0x000fe20000000802 */
[----:B------:R-:W-:-:S07]  /*1f00*/  MOV R10, R8 ;  /* 0x00000008000a7202 */ /* 0x000fce0000000f00 */
[----:B------:R-:W-:Y:S01]  /*1f10*/  DFMA R12, R12, R16, R12 ;  /* 0x000000100c0c722b */ /* 0x000fe2000000000c */
[----:B------:R-:W-:Y:S10]  /*1f20*/  @P1 BRA `(.L_x_33) ;  /* 0x0000000000201947 */ /* 0x000ff40003800000 */
[----:B------:R-:W-:Y:S01]  /*1f30*/  LOP3.LUT R17, R7, 0x7ff00000, RZ, 0xc0, !PT ;  /* 0x7ff0000007117812 */ /* 0x000fe200078ec0ff */
[----:B------:R-:W-:-:S03]  /*1f40*/  IMAD.MOV.U32 R16, RZ, RZ, RZ ;  /* 0x000000ffff107224 */ /* 0x000fc600078e00ff */
[----:B------:R-:W-:-:S04]  /*1f50*/  ISETP.GE.U32.AND P1, PT, R14, R17, PT ;  /* 0x000000110e00720c */ /* 0x000fc80003f26070 */
[----:B------:R-:W-:-:S04]  /*1f60*/  SEL R17, R4, 0x63400000, !P1 ;  /* 0x6340000004117807 */ /* 0x000fc80004800000 */
[----:B------:R-:W-:-:S04]  /*1f70*/  LOP3.LUT R17, R17, 0x80000000, R9, 0xf8, !PT ;  /* 0x8000000011117812 */ /* 0x000fc800078ef809 */
[----:B------:R-:W-:-:S06]  /*1f80*/  LOP3.LUT R17, R17, 0x100000, RZ, 0xfc, !PT ;  /* 0x0010000011117812 */ /* 0x000fcc00078efcff */
[----:B------:R-:W-:-:S10]  /*1f90*/  DFMA R10, R10, 2, -R16 ;  /* 0x400000000a0a782b */ /* 0x000fd40000000810 */
[----:B------:R-:W-:-:S07]  /*1fa0*/  LOP3.LUT R21, R11, 0x7ff00000, RZ, 0xc0, !PT ;  /* 0x7ff000000b157812 */ /* 0x000fce00078ec0ff */
.L_x_33:
[----:B------:R-:W-:Y:S01]  /*1fb0*/  IMAD.MOV.U32 R20, RZ, RZ, R15 ;  /* 0x000000ffff147224 */ /* 0x000fe200078e000f */
[----:B------:R-:W-:Y:S01]  /*1fc0*/  @!P0 LOP3.LUT R20, R3, 0x7ff00000, RZ, 0xc0, !PT ;  /* 0x7ff0000003148812 */ /* 0x000fe200078ec0ff */
[----:B------:R-:W-:Y:S01]  /*1fd0*/  VIADD R15, R21, 0xffffffff ;  /* 0xffffffff150f7836 */ /* 0x000fe20000000000 */
[----:B------:R-:W-:-:S03]  /*1fe0*/  DMUL R16, R12, R10 ;  /* 0x0000000a0c107228 */ /* 0x000fc60000000000 */
[----:B------:R-:W-:Y:S01]  /*1ff0*/  VIADD R22, R20, 0xffffffff ;  /* 0xffffffff14167836 */ /* 0x000fe20000000000 */
[----:B------:R-:W-:-:S04]  /*2000*/  ISETP.GT.U32.AND P0, PT, R15, 0x7feffffe, PT ;  /* 0x7feffffe0f00780c */ /* 0x000fc80003f04070 */
[----:B------:R-:W-:Y:S01]  /*2010*/  ISETP.GT.U32.OR P0, PT, R22, 0x7feffffe, P0 ;  /* 0x7feffffe1600780c */ /* 0x000fe20000704470 */
[----:B------:R-:W-:-:S08]  /*2020*/  DFMA R18, R16, -R2, R10 ;  /* 0x800000021012722b */ /* 0x000fd0000000000a */
[----:B------:R-:W-:-:S04]  /*2030*/  DFMA R12, R12, R18, R16 ;  /* 0x000000120c0c722b */ /* 0x000fc80000000010 */
[----:B------:R-:W-:Y:S07]  /*2040*/  @P0 BRA `(.L_x_34) ;  /* 0x00000000006c0947 */ /* 0x000fee0003800000 */
[----:B------:R-:W-:-:S04]  /*2050*/  LOP3.LUT R9, R7, 0x7ff00000, RZ, 0xc0, !PT ;  /* 0x7ff0000007097812 */ /* 0x000fc800078ec0ff */
[CC--:B------:R-:W-:Y:S02]  /*2060*/  VIADDMNMX R8, R14.reuse, -R9.reuse, 0xb9600000, !PT ;  /* 0xb96000000e087446 */ /* 0x0c0fe40007800909 */
[----:B------:R-:W-:Y:S02]  /*2070*/  ISETP.GE.U32.AND P0, PT, R14, R9, PT ;  /* 0x000000090e00720c */ /* 0x000fe40003f06070 */
[----:B------:R-:W-:Y:S02]  /*2080*/  VIMNMX R8, PT, PT, R8, 0x46a00000, PT ;  /* 0x46a0000008087848 */ /* 0x000fe40003fe0100 */
[----:B------:R-:W-:-:S05]  /*2090*/  SEL R9, R4, 0x63400000, !P0 ;  /* 0x6340000004097807 */ /* 0x000fca0004000000 */
[----:B------:R-:W-:Y:S02]  /*20a0*/  IMAD.IADD R4, R8, 0x1, -R9 ;  /* 0x0000000108047824 */ /* 0x000fe400078e0a09 */
[----:B------:R-:W-:-:S03]  /*20b0*/  IMAD.MOV.U32 R8, RZ, RZ, RZ ;  /* 0x000000ffff087224 */ /* 0x000fc600078e00ff */
[----:B------:R-:W-:-:S06]  /*20c0*/  IADD3 R9, PT, PT, R4, 0x7fe00000, RZ ;  /* 0x7fe0000004097810 */ /* 0x000fcc0007ffe0ff */
[----:B------:R-:W-:-:S10]  /*20d0*/  DMUL R14, R12, R8 ;  /* 0x000000080c0e7228 */ /* 0x000fd40000000000 */
[----:B------:R-:W-:-:S13]  /*20e0*/  FSETP.GTU.AND P0, PT, |R15|, 1.469367938527859385e-39, PT ;  /* 0x001000000f00780b */ /* 0x000fda0003f0c200 */
[----:B------:R-:W-:Y:S05]  /*20f0*/  @P0 BRA `(.L_x_35) ;  /* 0x0000000000940947 */ /* 0x000fea0003800000 */
[----:B------:R-:W-:Y:S01]  /*2100*/  DFMA R2, R12, -R2, R10 ;  /* 0x800000020c02722b */ /* 0x000fe2000000000a */
[----:B------:R-:W-:-:S09]  /*2110*/  IMAD.MOV.U32 R8, RZ, RZ, RZ ;  /* 0x000000ffff087224 */ /* 0x000fd200078e00ff */
[C---:B------:R-:W-:Y:S02]  /*2120*/  FSETP.NEU.AND P0, PT, R3.reuse, RZ, PT ;  /* 0x000000ff0300720b */ /* 0x040fe40003f0d000 */
[----:B------:R-:W-:-:S04]  /*2130*/  LOP3.LUT R7, R3, 0x80000000, R7, 0x48, !PT ;  /* 0x8000000003077812 */ /* 0x000fc800078e4807 */
[----:B------:R-:W-:-:S07]  /*2140*/  LOP3.LUT R9, R7, R9, RZ, 0xfc, !PT ;  /* 0x0000000907097212 */ /* 0x000fce00078efcff */
[----:B------:R-:W-:Y:S05]  /*2150*/  @!P0 BRA `(.L_x_35) ;  /* 0x00000000007c8947 */ /* 0x000fea0003800000 */
[----:B------:R-:W-:Y:S01]  /*2160*/  IMAD.MOV R3, RZ, RZ, -R4 ;  /* 0x000000ffff037224 */ /* 0x000fe200078e0a04 */
[----:B------:R-:W-:Y:S01]  /*2170*/  DMUL.RP R8, R12, R8 ;  /* 0x000000080c087228 */ /* 0x000fe20000008000 */
[----:B------:R-:W-:-:S06]  /*2180*/  IMAD.MOV.U32 R2, RZ, RZ, RZ ;  /* 0x000000ffff027224 */ /* 0x000fcc00078e00ff */
[----:B------:R-:W-:-:S03]  /*2190*/  DFMA R2, R14, -R2, R12 ;  /* 0x800000020e02722b */ /* 0x000fc6000000000c */
[----:B------:R-:W-:-:S03]  /*21a0*/  LOP3.LUT R7, R9, R7, RZ, 0x3c, !PT ;  /* 0x0000000709077212 */ /* 0x000fc600078e3cff */
[----:B------:R-:W-:-:S04]  /*21b0*/  IADD3 R2, PT, PT, -R4, -0x43300000, RZ ;  /* 0xbcd0000004027810 */ /* 0x000fc80007ffe1ff */
[----:B------:R-:W-:-:S04]  /*21c0*/  FSETP.NEU.AND P0, PT, |R3|, R2, PT ;  /* 0x000000020300720b */ /* 0x000fc80003f0d200 */
[----:B------:R-:W-:Y:S02]  /*21d0*/  FSEL R14, R8, R14, !P0 ;  /* 0x0000000e080e7208 */ /* 0x000fe40004000000 */
[----:B------:R-:W-:Y:S01]  /*21e0*/  FSEL R15, R7, R15, !P0 ;  /* 0x0000000f070f7208 */ /* 0x000fe20004000000 */
[----:B------:R-:W-:Y:S06]  /*21f0*/  BRA `(.L_x_35) ;  /* 0x0000000000547947 */ /* 0x000fec0003800000 */
.L_x_34:
[----:B------:R-:W-:-:S14]  /*2200*/  DSETP.NAN.AND P0, PT, R8, R8, PT ;  /* 0x000000080800722a */ /* 0x000fdc0003f08000 */
[----:B------:R-:W-:Y:S05]  /*2210*/  @P0 BRA `(.L_x_36) ;  /* 0x0000000000440947 */ /* 0x000fea0003800000 */
[----:B------:R-:W-:-:S14]  /*2220*/  DSETP.NAN.AND P0, PT, R6, R6, PT ;  /* 0x000000060600722a */ /* 0x000fdc0003f08000 */
[----:B------:R-:W-:Y:S05]  /*2230*/  @P0 BRA `(.L_x_37) ;  /* 0x0000000000300947 */ /* 0x000fea0003800000 */
[----:B------:R-:W-:Y:S01]  /*2240*/  ISETP.NE.AND P0, PT, R21, R20, PT ;  /* 0x000000141500720c */ /* 0x000fe20003f05270 */
[----:B------:R-:W-:Y:S01]  /*2250*/  IMAD.MOV.U32 R15, RZ, RZ, -0x80000 ;  /* 0xfff80000ff0f7424 */ /* 0x000fe200078e00ff */
[----:B------:R-:W-:-:S11]  /*2260*/  MOV R14, 0x0 ;  /* 0x00000000000e7802 */ /* 0x000fd60000000f00 */
[----:B------:R-:W-:Y:S05]  /*2270*/  @!P0 BRA `(.L_x_35) ;  /* 0x0000000000348947 */ /* 0x000fea0003800000 */
[----:B------:R-:W-:Y:S02]  /*2280*/  ISETP.NE.AND P0, PT, R21, 0x7ff00000, PT ;  /* 0x7ff000001500780c */ /* 0x000fe40003f05270 */
[----:B------:R-:W-:Y:S02]  /*2290*/  LOP3.LUT R15, R9, 0x80000000, R7, 0x48, !PT ;  /* 0x80000000090f7812 */ /* 0x000fe400078e4807 */
[----:B------:R-:W-:-:S13]  /*22a0*/  ISETP.EQ.OR P0, PT, R20, RZ, !P0 ;  /* 0x000000ff1400720c */ /* 0x000fda0004702670 */
[----:B------:R-:W-:Y:S01]  /*22b0*/  @P0 LOP3.LUT R2, R15, 0x7ff00000, RZ, 0xfc, !PT ;  /* 0x7ff000000f020812 */ /* 0x000fe200078efcff */
[----:B------:R-:W-:Y:S02]  /*22c0*/  @!P0 IMAD.MOV.U32 R14, RZ, RZ, RZ ;  /* 0x000000ffff0e8224 */ /* 0x000fe400078e00ff */
[----:B------:R-:W-:Y:S02]  /*22d0*/  @P0 IMAD.MOV.U32 R14, RZ, RZ, RZ ;  /* 0x000000ffff0e0224 */ /* 0x000fe400078e00ff */
[----:B------:R-:W-:Y:S01]  /*22e0*/  @P0 IMAD.MOV.U32 R15, RZ, RZ, R2 ;  /* 0x000000ffff0f0224 */ /* 0x000fe200078e0002 */
[----:B------:R-:W-:Y:S06]  /*22f0*/  BRA `(.L_x_35) ;  /* 0x0000000000147947 */ /* 0x000fec0003800000 */
.L_x_37:
[----:B------:R-:W-:Y:S02]  /*2300*/  LOP3.LUT R15, R7, 0x80000, RZ, 0xfc, !PT ;  /* 0x00080000070f7812 */ /* 0x000fe400078efcff */
[----:B------:R-:W-:Y:S01]  /*2310*/  MOV R14, R6 ;  /* 0x00000006000e7202 */ /* 0x000fe20000000f00 */
[----:B------:R-:W-:Y:S06]  /*2320*/  BRA `(.L_x_35) ;  /* 0x0000000000087947 */ /* 0x000fec0003800000 */
.L_x_36:
[----:B------:R-:W-:Y:S01]  /*2330*/  LOP3.LUT R15, R9, 0x80000, RZ, 0xfc, !PT ;  /* 0x00080000090f7812 */ /* 0x000fe200078efcff */
[----:B------:R-:W-:-:S07]  /*2340*/  IMAD.MOV.U32 R14, RZ, RZ, R8 ;  /* 0x000000ffff0e7224 */ /* 0x000fce00078e0008 */
.L_x_35:
[----:B------:R-:W-:Y:S02]  /*2350*/  IMAD.MOV.U32 R2, RZ, RZ, R0 ;  /* 0x000000ffff027224 */ /* 0x000fe400078e0000 */
[----:B------:R-:W-:-:S04]  /*2360*/  IMAD.MOV.U32 R3, RZ, RZ, 0x0 ;  /* 0x00000000ff037424 */ /* 0x000fc800078e00ff */
[----:B------:R-:W-:Y:S05]  /*2370*/  RET.REL.NODEC R2 `(_Z16simple_merge_gpuPiS_S_ii) ;  /* 0xffffffdc02207950 */ /* 0x000fea0003c3ffff */
.L_x_38:
[----:B------:R-:W-:-:S00]  /*2380*/  BRA `(.L_x_38) ;  /* 0xfffffffc00fc7947 */ /* 0x000fc0000383ffff */
[----:B------:R-:W-:-:S00]  /*2390*/  NOP ;  /* 0x0000000000007918 */ /* 0x000fc00000000000 */
        /* <DEDUP_REMOVED lines=14> */
.L_x_39:


//--------------------- .nv.shared.reserved.0     --------------------------
	.section	.nv.shared.reserved.0,"aw",@nobits
	.weak		__nv_reservedSMEM_offset_0_alias
	.size		__nv_reservedSMEM_offset_0_alias, 0, 64
	.other		__nv_reservedSMEM_offset_0_alias,@"STO_CUDA_RESERVED_SHARED STV_DEFAULT"
__nv_reservedSMEM_offset_0_alias:
	.zero		0
	.zero		64


//--------------------- .nv.constant0._Z16simple_merge_gpuPiS_S_ii --------------------------
	.section	.nv.constant0._Z16simple_merge_gpuPiS_S_ii,"a",@progbits
	.sectionflags	@""
	.align	4
.nv.constant0._Z16simple_merge_gpuPiS_S_ii:
	.zero		928


//--------------------- SYMBOLS --------------------------

	.type		.nv.reservedSmem.offset0,@object
	.size		.nv.reservedSmem.offset0,0x4
